//
// Generated by NVIDIA NVVM Compiler
//
// Compiler Build ID: CL-36424714
// Cuda compilation tools, release 13.0, V13.0.88
// Based on NVVM 20.0.0
//

.version 9.0
.target sm_100
.address_size 64

	// .globl	_Z19mps_contract_kernelPK7ComplexS1_PS_iiii
// _ZZ19mps_contract_kernelPK7ComplexS1_PS_iiiiE6tile_a has been demoted
// _ZZ19mps_contract_kernelPK7ComplexS1_PS_iiiiE6tile_b has been demoted

.visible .entry _Z19mps_contract_kernelPK7ComplexS1_PS_iiii(
	.param .u64 .ptr .align 1 _Z19mps_contract_kernelPK7ComplexS1_PS_iiii_param_0,
	.param .u64 .ptr .align 1 _Z19mps_contract_kernelPK7ComplexS1_PS_iiii_param_1,
	.param .u64 .ptr .align 1 _Z19mps_contract_kernelPK7ComplexS1_PS_iiii_param_2,
	.param .u32 _Z19mps_contract_kernelPK7ComplexS1_PS_iiii_param_3,
	.param .u32 _Z19mps_contract_kernelPK7ComplexS1_PS_iiii_param_4,
	.param .u32 _Z19mps_contract_kernelPK7ComplexS1_PS_iiii_param_5,
	.param .u32 _Z19mps_contract_kernelPK7ComplexS1_PS_iiii_param_6
)
{
	.reg .pred 	%p<12>;
	.reg .b32 	%r<43>;
	.reg .b32 	%f<201>;
	.reg .b64 	%rd<14>;
	// demoted variable
	.shared .align 4 .b8 _ZZ19mps_contract_kernelPK7ComplexS1_PS_iiiiE6tile_a[2048];
	// demoted variable
	.shared .align 4 .b8 _ZZ19mps_contract_kernelPK7ComplexS1_PS_iiiiE6tile_b[2048];
	ld.param.u64 	%rd3, [_Z19mps_contract_kernelPK7ComplexS1_PS_iiii_param_0];
	ld.param.u64 	%rd4, [_Z19mps_contract_kernelPK7ComplexS1_PS_iiii_param_1];
	ld.param.u64 	%rd5, [_Z19mps_contract_kernelPK7ComplexS1_PS_iiii_param_2];
	ld.param.u32 	%r24, [_Z19mps_contract_kernelPK7ComplexS1_PS_iiii_param_3];
	ld.param.u32 	%r25, [_Z19mps_contract_kernelPK7ComplexS1_PS_iiii_param_4];
	ld.param.u32 	%r26, [_Z19mps_contract_kernelPK7ComplexS1_PS_iiii_param_5];
	mov.u32 	%r27, %ctaid.y;
	shl.b32 	%r28, %r27, 4;
	mov.u32 	%r40, %tid.y;
	add.s32 	%r2, %r28, %r40;
	mov.u32 	%r29, %ctaid.x;
	shl.b32 	%r3, %r29, 4;
	mov.u32 	%r38, %tid.x;
	add.s32 	%r5, %r3, %r38;
	setp.lt.s32 	%p1, %r26, 1;
	mov.f32 	%f199, 0f00000000;
	mov.f32 	%f200, %f199;
	@%p1 bra 	$L__BB0_7;
	add.s32 	%r30, %r26, 15;
	shr.u32 	%r31, %r30, 4;
	shl.b32 	%r32, %r40, 7;
	mov.u32 	%r33, _ZZ19mps_contract_kernelPK7ComplexS1_PS_iiiiE6tile_a;
	add.s32 	%r6, %r33, %r32;
	shl.b32 	%r34, %r38, 3;
	add.s32 	%r7, %r6, %r34;
	mov.u32 	%r35, _ZZ19mps_contract_kernelPK7ComplexS1_PS_iiiiE6tile_b;
	add.s32 	%r9, %r35, %r34;
	add.s32 	%r8, %r9, %r32;
	neg.s32 	%r42, %r31;
	mad.lo.s32 	%r36, %r40, %r25, %r38;
	add.s32 	%r41, %r36, %r3;
	shl.b32 	%r12, %r25, 4;
	cvta.to.global.u64 	%rd6, %rd3;
	add.s64 	%rd1, %rd6, 4;
	mad.lo.s32 	%r39, %r26, %r2, %r38;
	cvta.to.global.u64 	%rd2, %rd4;
	mov.f32 	%f200, 0f00000000;
	mov.f32 	%f199, %f200;
$L__BB0_2:
	setp.ge.s32 	%p2, %r2, %r24;
	setp.ge.s32 	%p3, %r38, %r26;
	mov.f32 	%f195, 0f00000000;
	or.pred  	%p4, %p2, %p3;
	mov.f32 	%f196, %f195;
	@%p4 bra 	$L__BB0_4;
	mul.wide.s32 	%rd7, %r39, 8;
	add.s64 	%rd8, %rd1, %rd7;
	ld.global.nc.f32 	%f195, [%rd8+-4];
	ld.global.nc.f32 	%f196, [%rd8];
$L__BB0_4:
	setp.ge.s32 	%p5, %r5, %r25;
	st.shared.f32 	[%r7], %f195;
	st.shared.f32 	[%r7+4], %f196;
	setp.ge.s32 	%p6, %r40, %r26;
	mov.f32 	%f197, 0f00000000;
	or.pred  	%p7, %p5, %p6;
	mov.f32 	%f198, %f197;
	@%p7 bra 	$L__BB0_6;
	mul.wide.s32 	%rd9, %r41, 8;
	add.s64 	%rd10, %rd2, %rd9;
	ld.global.nc.f32 	%f197, [%rd10];
	ld.global.nc.f32 	%f198, [%rd10+4];
$L__BB0_6:
	st.shared.f32 	[%r8], %f197;
	st.shared.f32 	[%r8+4], %f198;
	bar.sync 	0;
	ld.shared.f32 	%f19, [%r6];
	ld.shared.f32 	%f20, [%r9];
	mul.f32 	%f21, %f19, %f20;
	ld.shared.f32 	%f22, [%r6+4];
	ld.shared.f32 	%f23, [%r9+4];
	mul.f32 	%f24, %f22, %f23;
	sub.f32 	%f25, %f21, %f24;
	mul.f32 	%f26, %f22, %f20;
	fma.rn.f32 	%f27, %f23, %f19, %f26;
	add.f32 	%f28, %f199, %f25;
	add.f32 	%f29, %f200, %f27;
	ld.shared.f32 	%f30, [%r6+8];
	ld.shared.f32 	%f31, [%r9+128];
	mul.f32 	%f32, %f30, %f31;
	ld.shared.f32 	%f33, [%r6+12];
	ld.shared.f32 	%f34, [%r9+132];
	mul.f32 	%f35, %f33, %f34;
	sub.f32 	%f36, %f32, %f35;
	mul.f32 	%f37, %f33, %f31;
	fma.rn.f32 	%f38, %f34, %f30, %f37;
	add.f32 	%f39, %f28, %f36;
	add.f32 	%f40, %f29, %f38;
	ld.shared.f32 	%f41, [%r6+16];
	ld.shared.f32 	%f42, [%r9+256];
	mul.f32 	%f43, %f41, %f42;
	ld.shared.f32 	%f44, [%r6+20];
	ld.shared.f32 	%f45, [%r9+260];
	mul.f32 	%f46, %f44, %f45;
	sub.f32 	%f47, %f43, %f46;
	mul.f32 	%f48, %f44, %f42;
	fma.rn.f32 	%f49, %f45, %f41, %f48;
	add.f32 	%f50, %f39, %f47;
	add.f32 	%f51, %f40, %f49;
	ld.shared.f32 	%f52, [%r6+24];
	ld.shared.f32 	%f53, [%r9+384];
	mul.f32 	%f54, %f52, %f53;
	ld.shared.f32 	%f55, [%r6+28];
	ld.shared.f32 	%f56, [%r9+388];
	mul.f32 	%f57, %f55, %f56;
	sub.f32 	%f58, %f54, %f57;
	mul.f32 	%f59, %f55, %f53;
	fma.rn.f32 	%f60, %f56, %f52, %f59;
	add.f32 	%f61, %f50, %f58;
	add.f32 	%f62, %f51, %f60;
	ld.shared.f32 	%f63, [%r6+32];
	ld.shared.f32 	%f64, [%r9+512];
	mul.f32 	%f65, %f63, %f64;
	ld.shared.f32 	%f66, [%r6+36];
	ld.shared.f32 	%f67, [%r9+516];
	mul.f32 	%f68, %f66, %f67;
	sub.f32 	%f69, %f65, %f68;
	mul.f32 	%f70, %f66, %f64;
	fma.rn.f32 	%f71, %f67, %f63, %f70;
	add.f32 	%f72, %f61, %f69;
	add.f32 	%f73, %f62, %f71;
	ld.shared.f32 	%f74, [%r6+40];
	ld.shared.f32 	%f75, [%r9+640];
	mul.f32 	%f76, %f74, %f75;
	ld.shared.f32 	%f77, [%r6+44];
	ld.shared.f32 	%f78, [%r9+644];
	mul.f32 	%f79, %f77, %f78;
	sub.f32 	%f80, %f76, %f79;
	mul.f32 	%f81, %f77, %f75;
	fma.rn.f32 	%f82, %f78, %f74, %f81;
	add.f32 	%f83, %f72, %f80;
	add.f32 	%f84, %f73, %f82;
	ld.shared.f32 	%f85, [%r6+48];
	ld.shared.f32 	%f86, [%r9+768];
	mul.f32 	%f87, %f85, %f86;
	ld.shared.f32 	%f88, [%r6+52];
	ld.shared.f32 	%f89, [%r9+772];
	mul.f32 	%f90, %f88, %f89;
	sub.f32 	%f91, %f87, %f90;
	mul.f32 	%f92, %f88, %f86;
	fma.rn.f32 	%f93, %f89, %f85, %f92;
	add.f32 	%f94, %f83, %f91;
	add.f32 	%f95, %f84, %f93;
	ld.shared.f32 	%f96, [%r6+56];
	ld.shared.f32 	%f97, [%r9+896];
	mul.f32 	%f98, %f96, %f97;
	ld.shared.f32 	%f99, [%r6+60];
	ld.shared.f32 	%f100, [%r9+900];
	mul.f32 	%f101, %f99, %f100;
	sub.f32 	%f102, %f98, %f101;
	mul.f32 	%f103, %f99, %f97;
	fma.rn.f32 	%f104, %f100, %f96, %f103;
	add.f32 	%f105, %f94, %f102;
	add.f32 	%f106, %f95, %f104;
	ld.shared.f32 	%f107, [%r6+64];
	ld.shared.f32 	%f108, [%r9+1024];
	mul.f32 	%f109, %f107, %f108;
	ld.shared.f32 	%f110, [%r6+68];
	ld.shared.f32 	%f111, [%r9+1028];
	mul.f32 	%f112, %f110, %f111;
	sub.f32 	%f113, %f109, %f112;
	mul.f32 	%f114, %f110, %f108;
	fma.rn.f32 	%f115, %f111, %f107, %f114;
	add.f32 	%f116, %f105, %f113;
	add.f32 	%f117, %f106, %f115;
	ld.shared.f32 	%f118, [%r6+72];
	ld.shared.f32 	%f119, [%r9+1152];
	mul.f32 	%f120, %f118, %f119;
	ld.shared.f32 	%f121, [%r6+76];
	ld.shared.f32 	%f122, [%r9+1156];
	mul.f32 	%f123, %f121, %f122;
	sub.f32 	%f124, %f120, %f123;
	mul.f32 	%f125, %f121, %f119;
	fma.rn.f32 	%f126, %f122, %f118, %f125;
	add.f32 	%f127, %f116, %f124;
	add.f32 	%f128, %f117, %f126;
	ld.shared.f32 	%f129, [%r6+80];
	ld.shared.f32 	%f130, [%r9+1280];
	mul.f32 	%f131, %f129, %f130;
	ld.shared.f32 	%f132, [%r6+84];
	ld.shared.f32 	%f133, [%r9+1284];
	mul.f32 	%f134, %f132, %f133;
	sub.f32 	%f135, %f131, %f134;
	mul.f32 	%f136, %f132, %f130;
	fma.rn.f32 	%f137, %f133, %f129, %f136;
	add.f32 	%f138, %f127, %f135;
	add.f32 	%f139, %f128, %f137;
	ld.shared.f32 	%f140, [%r6+88];
	ld.shared.f32 	%f141, [%r9+1408];
	mul.f32 	%f142, %f140, %f141;
	ld.shared.f32 	%f143, [%r6+92];
	ld.shared.f32 	%f144, [%r9+1412];
	mul.f32 	%f145, %f143, %f144;
	sub.f32 	%f146, %f142, %f145;
	mul.f32 	%f147, %f143, %f141;
	fma.rn.f32 	%f148, %f144, %f140, %f147;
	add.f32 	%f149, %f138, %f146;
	add.f32 	%f150, %f139, %f148;
	ld.shared.f32 	%f151, [%r6+96];
	ld.shared.f32 	%f152, [%r9+1536];
	mul.f32 	%f153, %f151, %f152;
	ld.shared.f32 	%f154, [%r6+100];
	ld.shared.f32 	%f155, [%r9+1540];
	mul.f32 	%f156, %f154, %f155;
	sub.f32 	%f157, %f153, %f156;
	mul.f32 	%f158, %f154, %f152;
	fma.rn.f32 	%f159, %f155, %f151, %f158;
	add.f32 	%f160, %f149, %f157;
	add.f32 	%f161, %f150, %f159;
	ld.shared.f32 	%f162, [%r6+104];
	ld.shared.f32 	%f163, [%r9+1664];
	mul.f32 	%f164, %f162, %f163;
	ld.shared.f32 	%f165, [%r6+108];
	ld.shared.f32 	%f166, [%r9+1668];
	mul.f32 	%f167, %f165, %f166;
	sub.f32 	%f168, %f164, %f167;
	mul.f32 	%f169, %f165, %f163;
	fma.rn.f32 	%f170, %f166, %f162, %f169;
	add.f32 	%f171, %f160, %f168;
	add.f32 	%f172, %f161, %f170;
	ld.shared.f32 	%f173, [%r6+112];
	ld.shared.f32 	%f174, [%r9+1792];
	mul.f32 	%f175, %f173, %f174;
	ld.shared.f32 	%f176, [%r6+116];
	ld.shared.f32 	%f177, [%r9+1796];
	mul.f32 	%f178, %f176, %f177;
	sub.f32 	%f179, %f175, %f178;
	mul.f32 	%f180, %f176, %f174;
	fma.rn.f32 	%f181, %f177, %f173, %f180;
	add.f32 	%f182, %f171, %f179;
	add.f32 	%f183, %f172, %f181;
	ld.shared.f32 	%f184, [%r6+120];
	ld.shared.f32 	%f185, [%r9+1920];
	mul.f32 	%f186, %f184, %f185;
	ld.shared.f32 	%f187, [%r6+124];
	ld.shared.f32 	%f188, [%r9+1924];
	mul.f32 	%f189, %f187, %f188;
	sub.f32 	%f190, %f186, %f189;
	mul.f32 	%f191, %f187, %f185;
	fma.rn.f32 	%f192, %f188, %f184, %f191;
	add.f32 	%f199, %f182, %f190;
	add.f32 	%f200, %f183, %f192;
	bar.sync 	0;
	add.s32 	%r42, %r42, 1;
	setp.ne.s32 	%p8, %r42, 0;
	add.s32 	%r41, %r41, %r12;
	add.s32 	%r40, %r40, 16;
	add.s32 	%r39, %r39, 16;
	add.s32 	%r38, %r38, 16;
	@%p8 bra 	$L__BB0_2;
$L__BB0_7:
	setp.ge.s32 	%p9, %r2, %r24;
	setp.ge.s32 	%p10, %r5, %r25;
	or.pred  	%p11, %p9, %p10;
	@%p11 bra 	$L__BB0_9;
	mad.lo.s32 	%r37, %r25, %r2, %r5;
	cvta.to.global.u64 	%rd11, %rd5;
	mul.wide.s32 	%rd12, %r37, 8;
	add.s64 	%rd13, %rd11, %rd12;
	st.global.f32 	[%rd13], %f199;
	st.global.f32 	[%rd13+4], %f200;
$L__BB0_9:
	ret;

}
	// .globl	_Z19mps_svd_step_kernelPK7ComplexPS_S2_Pfii
.visible .entry _Z19mps_svd_step_kernelPK7ComplexPS_S2_Pfii(
	.param .u64 .ptr .align 1 _Z19mps_svd_step_kernelPK7ComplexPS_S2_Pfii_param_0,
	.param .u64 .ptr .align 1 _Z19mps_svd_step_kernelPK7ComplexPS_S2_Pfii_param_1,
	.param .u64 .ptr .align 1 _Z19mps_svd_step_kernelPK7ComplexPS_S2_Pfii_param_2,
	.param .u64 .ptr .align 1 _Z19mps_svd_step_kernelPK7ComplexPS_S2_Pfii_param_3,
	.param .u32 _Z19mps_svd_step_kernelPK7ComplexPS_S2_Pfii_param_4,
	.param .u32 _Z19mps_svd_step_kernelPK7ComplexPS_S2_Pfii_param_5
)
{
	.reg .pred 	%p<30>;
	.reg .b32 	%r<71>;
	.reg .b32 	%f<434>;
	.reg .b64 	%rd<67>;

	ld.param.u64 	%rd17, [_Z19mps_svd_step_kernelPK7ComplexPS_S2_Pfii_param_0];
	ld.param.u64 	%rd18, [_Z19mps_svd_step_kernelPK7ComplexPS_S2_Pfii_param_1];
	ld.param.u64 	%rd19, [_Z19mps_svd_step_kernelPK7ComplexPS_S2_Pfii_param_2];
	ld.param.u64 	%rd16, [_Z19mps_svd_step_kernelPK7ComplexPS_S2_Pfii_param_3];
	ld.param.u32 	%r42, [_Z19mps_svd_step_kernelPK7ComplexPS_S2_Pfii_param_4];
	ld.param.u32 	%r43, [_Z19mps_svd_step_kernelPK7ComplexPS_S2_Pfii_param_5];
	cvta.to.global.u64 	%rd1, %rd18;
	cvta.to.global.u64 	%rd2, %rd17;
	cvta.to.global.u64 	%rd3, %rd19;
	mov.u32 	%r44, %tid.x;
	mov.u32 	%r45, %ctaid.x;
	mov.u32 	%r46, %ntid.x;
	mad.lo.s32 	%r1, %r45, %r46, %r44;
	setp.ge.s32 	%p1, %r1, %r43;
	@%p1 bra 	$L__BB1_14;
	setp.lt.s32 	%p2, %r42, 1;
	mov.f32 	%f423, 0f00000000;
	mov.f32 	%f424, %f423;
	@%p2 bra 	$L__BB1_13;
	and.b32  	%r2, %r42, 7;
	setp.lt.u32 	%p3, %r42, 8;
	mov.f32 	%f424, 0f00000000;
	mov.b32 	%r60, 0;
	mov.f32 	%f423, %f424;
	@%p3 bra 	$L__BB1_5;
	and.b32  	%r60, %r42, 2147483640;
	neg.s32 	%r58, %r60;
	shl.b32 	%r5, %r43, 3;
	add.s64 	%rd63, %rd1, 32;
	mov.f32 	%f424, 0f00000000;
	mul.wide.s32 	%rd22, %r43, 8;
	mov.u32 	%r57, %r1;
$L__BB1_4:
	.pragma "nounroll";
	mul.wide.s32 	%rd20, %r57, 8;
	add.s64 	%rd21, %rd2, %rd20;
	ld.global.nc.f32 	%f43, [%rd21];
	ld.global.nc.f32 	%f44, [%rd63+-32];
	mul.f32 	%f45, %f43, %f44;
	ld.global.nc.f32 	%f46, [%rd21+4];
	ld.global.nc.f32 	%f47, [%rd63+-28];
	mul.f32 	%f48, %f46, %f47;
	sub.f32 	%f49, %f45, %f48;
	mul.f32 	%f50, %f46, %f44;
	fma.rn.f32 	%f51, %f47, %f43, %f50;
	add.f32 	%f52, %f423, %f49;
	add.f32 	%f53, %f424, %f51;
	add.s64 	%rd23, %rd21, %rd22;
	ld.global.nc.f32 	%f54, [%rd23];
	ld.global.nc.f32 	%f55, [%rd63+-24];
	mul.f32 	%f56, %f54, %f55;
	ld.global.nc.f32 	%f57, [%rd23+4];
	ld.global.nc.f32 	%f58, [%rd63+-20];
	mul.f32 	%f59, %f57, %f58;
	sub.f32 	%f60, %f56, %f59;
	mul.f32 	%f61, %f57, %f55;
	fma.rn.f32 	%f62, %f58, %f54, %f61;
	add.f32 	%f63, %f52, %f60;
	add.f32 	%f64, %f53, %f62;
	add.s64 	%rd24, %rd23, %rd22;
	ld.global.nc.f32 	%f65, [%rd24];
	ld.global.nc.f32 	%f66, [%rd63+-16];
	mul.f32 	%f67, %f65, %f66;
	ld.global.nc.f32 	%f68, [%rd24+4];
	ld.global.nc.f32 	%f69, [%rd63+-12];
	mul.f32 	%f70, %f68, %f69;
	sub.f32 	%f71, %f67, %f70;
	mul.f32 	%f72, %f68, %f66;
	fma.rn.f32 	%f73, %f69, %f65, %f72;
	add.f32 	%f74, %f63, %f71;
	add.f32 	%f75, %f64, %f73;
	add.s64 	%rd25, %rd24, %rd22;
	ld.global.nc.f32 	%f76, [%rd25];
	ld.global.nc.f32 	%f77, [%rd63+-8];
	mul.f32 	%f78, %f76, %f77;
	ld.global.nc.f32 	%f79, [%rd25+4];
	ld.global.nc.f32 	%f80, [%rd63+-4];
	mul.f32 	%f81, %f79, %f80;
	sub.f32 	%f82, %f78, %f81;
	mul.f32 	%f83, %f79, %f77;
	fma.rn.f32 	%f84, %f80, %f76, %f83;
	add.f32 	%f85, %f74, %f82;
	add.f32 	%f86, %f75, %f84;
	add.s64 	%rd26, %rd25, %rd22;
	ld.global.nc.f32 	%f87, [%rd26];
	ld.global.nc.f32 	%f88, [%rd63];
	mul.f32 	%f89, %f87, %f88;
	ld.global.nc.f32 	%f90, [%rd26+4];
	ld.global.nc.f32 	%f91, [%rd63+4];
	mul.f32 	%f92, %f90, %f91;
	sub.f32 	%f93, %f89, %f92;
	mul.f32 	%f94, %f90, %f88;
	fma.rn.f32 	%f95, %f91, %f87, %f94;
	add.f32 	%f96, %f85, %f93;
	add.f32 	%f97, %f86, %f95;
	add.s64 	%rd27, %rd26, %rd22;
	ld.global.nc.f32 	%f98, [%rd27];
	ld.global.nc.f32 	%f99, [%rd63+8];
	mul.f32 	%f100, %f98, %f99;
	ld.global.nc.f32 	%f101, [%rd27+4];
	ld.global.nc.f32 	%f102, [%rd63+12];
	mul.f32 	%f103, %f101, %f102;
	sub.f32 	%f104, %f100, %f103;
	mul.f32 	%f105, %f101, %f99;
	fma.rn.f32 	%f106, %f102, %f98, %f105;
	add.f32 	%f107, %f96, %f104;
	add.f32 	%f108, %f97, %f106;
	add.s64 	%rd28, %rd27, %rd22;
	ld.global.nc.f32 	%f109, [%rd28];
	ld.global.nc.f32 	%f110, [%rd63+16];
	mul.f32 	%f111, %f109, %f110;
	ld.global.nc.f32 	%f112, [%rd28+4];
	ld.global.nc.f32 	%f113, [%rd63+20];
	mul.f32 	%f114, %f112, %f113;
	sub.f32 	%f115, %f111, %f114;
	mul.f32 	%f116, %f112, %f110;
	fma.rn.f32 	%f117, %f113, %f109, %f116;
	add.f32 	%f118, %f107, %f115;
	add.f32 	%f119, %f108, %f117;
	add.s64 	%rd29, %rd28, %rd22;
	ld.global.nc.f32 	%f120, [%rd29];
	ld.global.nc.f32 	%f121, [%rd63+24];
	mul.f32 	%f122, %f120, %f121;
	ld.global.nc.f32 	%f123, [%rd29+4];
	ld.global.nc.f32 	%f124, [%rd63+28];
	mul.f32 	%f125, %f123, %f124;
	sub.f32 	%f126, %f122, %f125;
	mul.f32 	%f127, %f123, %f121;
	fma.rn.f32 	%f128, %f124, %f120, %f127;
	add.f32 	%f423, %f118, %f126;
	add.f32 	%f424, %f119, %f128;
	add.s32 	%r58, %r58, 8;
	add.s32 	%r57, %r57, %r5;
	add.s64 	%rd63, %rd63, 64;
	setp.ne.s32 	%p4, %r58, 0;
	@%p4 bra 	$L__BB1_4;
$L__BB1_5:
	setp.eq.s32 	%p5, %r2, 0;
	@%p5 bra 	$L__BB1_13;
	and.b32  	%r11, %r42, 3;
	setp.lt.u32 	%p6, %r2, 4;
	@%p6 bra 	$L__BB1_8;
	mad.lo.s32 	%r48, %r60, %r43, %r1;
	mul.wide.s32 	%rd30, %r48, 8;
	add.s64 	%rd31, %rd2, %rd30;
	mul.wide.u32 	%rd32, %r60, 8;
	add.s64 	%rd33, %rd1, %rd32;
	ld.global.nc.f32 	%f130, [%rd31];
	ld.global.nc.f32 	%f131, [%rd33];
	mul.f32 	%f132, %f130, %f131;
	ld.global.nc.f32 	%f133, [%rd31+4];
	ld.global.nc.f32 	%f134, [%rd33+4];
	mul.f32 	%f135, %f133, %f134;
	sub.f32 	%f136, %f132, %f135;
	mul.f32 	%f137, %f133, %f131;
	fma.rn.f32 	%f138, %f134, %f130, %f137;
	add.f32 	%f139, %f423, %f136;
	add.f32 	%f140, %f424, %f138;
	mul.wide.s32 	%rd34, %r43, 8;
	add.s64 	%rd35, %rd31, %rd34;
	ld.global.nc.f32 	%f141, [%rd35];
	ld.global.nc.f32 	%f142, [%rd33+8];
	mul.f32 	%f143, %f141, %f142;
	ld.global.nc.f32 	%f144, [%rd35+4];
	ld.global.nc.f32 	%f145, [%rd33+12];
	mul.f32 	%f146, %f144, %f145;
	sub.f32 	%f147, %f143, %f146;
	mul.f32 	%f148, %f144, %f142;
	fma.rn.f32 	%f149, %f145, %f141, %f148;
	add.f32 	%f150, %f139, %f147;
	add.f32 	%f151, %f140, %f149;
	add.s64 	%rd36, %rd35, %rd34;
	ld.global.nc.f32 	%f152, [%rd36];
	ld.global.nc.f32 	%f153, [%rd33+16];
	mul.f32 	%f154, %f152, %f153;
	ld.global.nc.f32 	%f155, [%rd36+4];
	ld.global.nc.f32 	%f156, [%rd33+20];
	mul.f32 	%f157, %f155, %f156;
	sub.f32 	%f158, %f154, %f157;
	mul.f32 	%f159, %f155, %f153;
	fma.rn.f32 	%f160, %f156, %f152, %f159;
	add.f32 	%f161, %f150, %f158;
	add.f32 	%f162, %f151, %f160;
	add.s64 	%rd37, %rd36, %rd34;
	ld.global.nc.f32 	%f163, [%rd37];
	ld.global.nc.f32 	%f164, [%rd33+24];
	mul.f32 	%f165, %f163, %f164;
	ld.global.nc.f32 	%f166, [%rd37+4];
	ld.global.nc.f32 	%f167, [%rd33+28];
	mul.f32 	%f168, %f166, %f167;
	sub.f32 	%f169, %f165, %f168;
	mul.f32 	%f170, %f166, %f164;
	fma.rn.f32 	%f171, %f167, %f163, %f170;
	add.f32 	%f423, %f161, %f169;
	add.f32 	%f424, %f162, %f171;
	add.s32 	%r60, %r60, 4;
$L__BB1_8:
	setp.eq.s32 	%p7, %r11, 0;
	@%p7 bra 	$L__BB1_13;
	setp.eq.s32 	%p8, %r11, 1;
	@%p8 bra 	$L__BB1_11;
	mad.lo.s32 	%r49, %r60, %r43, %r1;
	mul.wide.s32 	%rd38, %r49, 8;
	add.s64 	%rd39, %rd2, %rd38;
	mul.wide.u32 	%rd40, %r60, 8;
	add.s64 	%rd41, %rd1, %rd40;
	ld.global.nc.f32 	%f173, [%rd39];
	ld.global.nc.f32 	%f174, [%rd41];
	mul.f32 	%f175, %f173, %f174;
	ld.global.nc.f32 	%f176, [%rd39+4];
	ld.global.nc.f32 	%f177, [%rd41+4];
	mul.f32 	%f178, %f176, %f177;
	sub.f32 	%f179, %f175, %f178;
	mul.f32 	%f180, %f176, %f174;
	fma.rn.f32 	%f181, %f177, %f173, %f180;
	add.f32 	%f182, %f423, %f179;
	add.f32 	%f183, %f424, %f181;
	mul.wide.s32 	%rd42, %r43, 8;
	add.s64 	%rd43, %rd39, %rd42;
	ld.global.nc.f32 	%f184, [%rd43];
	ld.global.nc.f32 	%f185, [%rd41+8];
	mul.f32 	%f186, %f184, %f185;
	ld.global.nc.f32 	%f187, [%rd43+4];
	ld.global.nc.f32 	%f188, [%rd41+12];
	mul.f32 	%f189, %f187, %f188;
	sub.f32 	%f190, %f186, %f189;
	mul.f32 	%f191, %f187, %f185;
	fma.rn.f32 	%f192, %f188, %f184, %f191;
	add.f32 	%f423, %f182, %f190;
	add.f32 	%f424, %f183, %f192;
	add.s32 	%r60, %r60, 2;
$L__BB1_11:
	and.b32  	%r50, %r42, 1;
	setp.eq.b32 	%p9, %r50, 1;
	not.pred 	%p10, %p9;
	@%p10 bra 	$L__BB1_13;
	mad.lo.s32 	%r51, %r60, %r43, %r1;
	mul.wide.s32 	%rd44, %r51, 8;
	add.s64 	%rd45, %rd2, %rd44;
	mul.wide.u32 	%rd46, %r60, 8;
	add.s64 	%rd47, %rd1, %rd46;
	ld.global.nc.f32 	%f193, [%rd45];
	ld.global.nc.f32 	%f194, [%rd47];
	mul.f32 	%f195, %f193, %f194;
	ld.global.nc.f32 	%f196, [%rd45+4];
	ld.global.nc.f32 	%f197, [%rd47+4];
	mul.f32 	%f198, %f196, %f197;
	sub.f32 	%f199, %f195, %f198;
	mul.f32 	%f200, %f196, %f194;
	fma.rn.f32 	%f201, %f197, %f193, %f200;
	add.f32 	%f423, %f423, %f199;
	add.f32 	%f424, %f424, %f201;
$L__BB1_13:
	mul.wide.s32 	%rd48, %r1, 8;
	add.s64 	%rd49, %rd3, %rd48;
	st.global.f32 	[%rd49], %f423;
	st.global.f32 	[%rd49+4], %f424;
$L__BB1_14:
	bar.sync 	0;
	setp.ne.s32 	%p11, %r1, 0;
	@%p11 bra 	$L__BB1_40;
	setp.lt.s32 	%p12, %r43, 1;
	mov.f32 	%f433, 0f00000000;
	@%p12 bra 	$L__BB1_28;
	add.s32 	%r53, %r43, -1;
	and.b32  	%r16, %r43, 15;
	setp.lt.u32 	%p13, %r53, 15;
	mov.f32 	%f433, 0f00000000;
	mov.b32 	%r64, 0;
	@%p13 bra 	$L__BB1_19;
	and.b32  	%r64, %r43, 2147483632;
	neg.s32 	%r62, %r64;
	add.s64 	%rd64, %rd3, 64;
	mov.f32 	%f433, 0f00000000;
$L__BB1_18:
	.pragma "nounroll";
	ld.global.f32 	%f206, [%rd64+-64];
	ld.global.f32 	%f207, [%rd64+-60];
	mul.f32 	%f208, %f207, %f207;
	fma.rn.f32 	%f209, %f206, %f206, %f208;
	add.f32 	%f210, %f433, %f209;
	ld.global.f32 	%f211, [%rd64+-56];
	ld.global.f32 	%f212, [%rd64+-52];
	mul.f32 	%f213, %f212, %f212;
	fma.rn.f32 	%f214, %f211, %f211, %f213;
	add.f32 	%f215, %f210, %f214;
	ld.global.f32 	%f216, [%rd64+-48];
	ld.global.f32 	%f217, [%rd64+-44];
	mul.f32 	%f218, %f217, %f217;
	fma.rn.f32 	%f219, %f216, %f216, %f218;
	add.f32 	%f220, %f215, %f219;
	ld.global.f32 	%f221, [%rd64+-40];
	ld.global.f32 	%f222, [%rd64+-36];
	mul.f32 	%f223, %f222, %f222;
	fma.rn.f32 	%f224, %f221, %f221, %f223;
	add.f32 	%f225, %f220, %f224;
	ld.global.f32 	%f226, [%rd64+-32];
	ld.global.f32 	%f227, [%rd64+-28];
	mul.f32 	%f228, %f227, %f227;
	fma.rn.f32 	%f229, %f226, %f226, %f228;
	add.f32 	%f230, %f225, %f229;
	ld.global.f32 	%f231, [%rd64+-24];
	ld.global.f32 	%f232, [%rd64+-20];
	mul.f32 	%f233, %f232, %f232;
	fma.rn.f32 	%f234, %f231, %f231, %f233;
	add.f32 	%f235, %f230, %f234;
	ld.global.f32 	%f236, [%rd64+-16];
	ld.global.f32 	%f237, [%rd64+-12];
	mul.f32 	%f238, %f237, %f237;
	fma.rn.f32 	%f239, %f236, %f236, %f238;
	add.f32 	%f240, %f235, %f239;
	ld.global.f32 	%f241, [%rd64+-8];
	ld.global.f32 	%f242, [%rd64+-4];
	mul.f32 	%f243, %f242, %f242;
	fma.rn.f32 	%f244, %f241, %f241, %f243;
	add.f32 	%f245, %f240, %f244;
	ld.global.f32 	%f246, [%rd64];
	ld.global.f32 	%f247, [%rd64+4];
	mul.f32 	%f248, %f247, %f247;
	fma.rn.f32 	%f249, %f246, %f246, %f248;
	add.f32 	%f250, %f245, %f249;
	ld.global.f32 	%f251, [%rd64+8];
	ld.global.f32 	%f252, [%rd64+12];
	mul.f32 	%f253, %f252, %f252;
	fma.rn.f32 	%f254, %f251, %f251, %f253;
	add.f32 	%f255, %f250, %f254;
	ld.global.f32 	%f256, [%rd64+16];
	ld.global.f32 	%f257, [%rd64+20];
	mul.f32 	%f258, %f257, %f257;
	fma.rn.f32 	%f259, %f256, %f256, %f258;
	add.f32 	%f260, %f255, %f259;
	ld.global.f32 	%f261, [%rd64+24];
	ld.global.f32 	%f262, [%rd64+28];
	mul.f32 	%f263, %f262, %f262;
	fma.rn.f32 	%f264, %f261, %f261, %f263;
	add.f32 	%f265, %f260, %f264;
	ld.global.f32 	%f266, [%rd64+32];
	ld.global.f32 	%f267, [%rd64+36];
	mul.f32 	%f268, %f267, %f267;
	fma.rn.f32 	%f269, %f266, %f266, %f268;
	add.f32 	%f270, %f265, %f269;
	ld.global.f32 	%f271, [%rd64+40];
	ld.global.f32 	%f272, [%rd64+44];
	mul.f32 	%f273, %f272, %f272;
	fma.rn.f32 	%f274, %f271, %f271, %f273;
	add.f32 	%f275, %f270, %f274;
	ld.global.f32 	%f276, [%rd64+48];
	ld.global.f32 	%f277, [%rd64+52];
	mul.f32 	%f278, %f277, %f277;
	fma.rn.f32 	%f279, %f276, %f276, %f278;
	add.f32 	%f280, %f275, %f279;
	ld.global.f32 	%f281, [%rd64+56];
	ld.global.f32 	%f282, [%rd64+60];
	mul.f32 	%f283, %f282, %f282;
	fma.rn.f32 	%f284, %f281, %f281, %f283;
	add.f32 	%f433, %f280, %f284;
	add.s32 	%r62, %r62, 16;
	add.s64 	%rd64, %rd64, 128;
	setp.ne.s32 	%p14, %r62, 0;
	@%p14 bra 	$L__BB1_18;
$L__BB1_19:
	setp.eq.s32 	%p15, %r16, 0;
	@%p15 bra 	$L__BB1_28;
	and.b32  	%r22, %r43, 7;
	setp.lt.u32 	%p16, %r16, 8;
	@%p16 bra 	$L__BB1_22;
	mul.wide.u32 	%rd50, %r64, 8;
	add.s64 	%rd51, %rd3, %rd50;
	ld.global.f32 	%f286, [%rd51];
	ld.global.f32 	%f287, [%rd51+4];
	mul.f32 	%f288, %f287, %f287;
	fma.rn.f32 	%f289, %f286, %f286, %f288;
	add.f32 	%f290, %f433, %f289;
	ld.global.f32 	%f291, [%rd51+8];
	ld.global.f32 	%f292, [%rd51+12];
	mul.f32 	%f293, %f292, %f292;
	fma.rn.f32 	%f294, %f291, %f291, %f293;
	add.f32 	%f295, %f290, %f294;
	ld.global.f32 	%f296, [%rd51+16];
	ld.global.f32 	%f297, [%rd51+20];
	mul.f32 	%f298, %f297, %f297;
	fma.rn.f32 	%f299, %f296, %f296, %f298;
	add.f32 	%f300, %f295, %f299;
	ld.global.f32 	%f301, [%rd51+24];
	ld.global.f32 	%f302, [%rd51+28];
	mul.f32 	%f303, %f302, %f302;
	fma.rn.f32 	%f304, %f301, %f301, %f303;
	add.f32 	%f305, %f300, %f304;
	ld.global.f32 	%f306, [%rd51+32];
	ld.global.f32 	%f307, [%rd51+36];
	mul.f32 	%f308, %f307, %f307;
	fma.rn.f32 	%f309, %f306, %f306, %f308;
	add.f32 	%f310, %f305, %f309;
	ld.global.f32 	%f311, [%rd51+40];
	ld.global.f32 	%f312, [%rd51+44];
	mul.f32 	%f313, %f312, %f312;
	fma.rn.f32 	%f314, %f311, %f311, %f313;
	add.f32 	%f315, %f310, %f314;
	ld.global.f32 	%f316, [%rd51+48];
	ld.global.f32 	%f317, [%rd51+52];
	mul.f32 	%f318, %f317, %f317;
	fma.rn.f32 	%f319, %f316, %f316, %f318;
	add.f32 	%f320, %f315, %f319;
	ld.global.f32 	%f321, [%rd51+56];
	ld.global.f32 	%f322, [%rd51+60];
	mul.f32 	%f323, %f322, %f322;
	fma.rn.f32 	%f324, %f321, %f321, %f323;
	add.f32 	%f433, %f320, %f324;
	add.s32 	%r64, %r64, 8;
$L__BB1_22:
	setp.eq.s32 	%p17, %r22, 0;
	@%p17 bra 	$L__BB1_28;
	and.b32  	%r25, %r43, 3;
	setp.lt.u32 	%p18, %r22, 4;
	@%p18 bra 	$L__BB1_25;
	mul.wide.u32 	%rd52, %r64, 8;
	add.s64 	%rd53, %rd3, %rd52;
	ld.global.f32 	%f326, [%rd53];
	ld.global.f32 	%f327, [%rd53+4];
	mul.f32 	%f328, %f327, %f327;
	fma.rn.f32 	%f329, %f326, %f326, %f328;
	add.f32 	%f330, %f433, %f329;
	ld.global.f32 	%f331, [%rd53+8];
	ld.global.f32 	%f332, [%rd53+12];
	mul.f32 	%f333, %f332, %f332;
	fma.rn.f32 	%f334, %f331, %f331, %f333;
	add.f32 	%f335, %f330, %f334;
	ld.global.f32 	%f336, [%rd53+16];
	ld.global.f32 	%f337, [%rd53+20];
	mul.f32 	%f338, %f337, %f337;
	fma.rn.f32 	%f339, %f336, %f336, %f338;
	add.f32 	%f340, %f335, %f339;
	ld.global.f32 	%f341, [%rd53+24];
	ld.global.f32 	%f342, [%rd53+28];
	mul.f32 	%f343, %f342, %f342;
	fma.rn.f32 	%f344, %f341, %f341, %f343;
	add.f32 	%f433, %f340, %f344;
	add.s32 	%r64, %r64, 4;
$L__BB1_25:
	setp.eq.s32 	%p19, %r25, 0;
	@%p19 bra 	$L__BB1_28;
	mul.wide.u32 	%rd54, %r64, 8;
	add.s64 	%rd55, %rd54, %rd3;
	add.s64 	%rd65, %rd55, 4;
	neg.s32 	%r66, %r25;
$L__BB1_27:
	.pragma "nounroll";
	ld.global.f32 	%f345, [%rd65+-4];
	ld.global.f32 	%f346, [%rd65];
	mul.f32 	%f347, %f346, %f346;
	fma.rn.f32 	%f348, %f345, %f345, %f347;
	add.f32 	%f433, %f433, %f348;
	add.s64 	%rd65, %rd65, 8;
	add.s32 	%r66, %r66, 1;
	setp.ne.s32 	%p20, %r66, 0;
	@%p20 bra 	$L__BB1_27;
$L__BB1_28:
	setp.lt.s32 	%p21, %r43, 1;
	sqrt.rn.f32 	%f38, %f433;
	cvta.to.global.u64 	%rd56, %rd16;
	st.global.f32 	[%rd56], %f38;
	@%p21 bra 	$L__BB1_40;
	add.s32 	%r55, %r43, -1;
	and.b32  	%r31, %r43, 7;
	setp.lt.u32 	%p22, %r55, 7;
	mov.b32 	%r69, 0;
	@%p22 bra 	$L__BB1_32;
	and.b32  	%r69, %r43, 2147483640;
	neg.s32 	%r67, %r69;
	add.s64 	%rd66, %rd3, 32;
$L__BB1_31:
	.pragma "nounroll";
	ld.global.f32 	%f349, [%rd66+-32];
	div.rn.f32 	%f350, %f349, %f38;
	st.global.f32 	[%rd66+-32], %f350;
	ld.global.f32 	%f351, [%rd66+-28];
	div.rn.f32 	%f352, %f351, %f38;
	st.global.f32 	[%rd66+-28], %f352;
	ld.global.f32 	%f353, [%rd66+-24];
	div.rn.f32 	%f354, %f353, %f38;
	st.global.f32 	[%rd66+-24], %f354;
	ld.global.f32 	%f355, [%rd66+-20];
	div.rn.f32 	%f356, %f355, %f38;
	st.global.f32 	[%rd66+-20], %f356;
	ld.global.f32 	%f357, [%rd66+-16];
	div.rn.f32 	%f358, %f357, %f38;
	st.global.f32 	[%rd66+-16], %f358;
	ld.global.f32 	%f359, [%rd66+-12];
	div.rn.f32 	%f360, %f359, %f38;
	st.global.f32 	[%rd66+-12], %f360;
	ld.global.f32 	%f361, [%rd66+-8];
	div.rn.f32 	%f362, %f361, %f38;
	st.global.f32 	[%rd66+-8], %f362;
	ld.global.f32 	%f363, [%rd66+-4];
	div.rn.f32 	%f364, %f363, %f38;
	st.global.f32 	[%rd66+-4], %f364;
	ld.global.f32 	%f365, [%rd66];
	div.rn.f32 	%f366, %f365, %f38;
	st.global.f32 	[%rd66], %f366;
	ld.global.f32 	%f367, [%rd66+4];
	div.rn.f32 	%f368, %f367, %f38;
	st.global.f32 	[%rd66+4], %f368;
	ld.global.f32 	%f369, [%rd66+8];
	div.rn.f32 	%f370, %f369, %f38;
	st.global.f32 	[%rd66+8], %f370;
	ld.global.f32 	%f371, [%rd66+12];
	div.rn.f32 	%f372, %f371, %f38;
	st.global.f32 	[%rd66+12], %f372;
	ld.global.f32 	%f373, [%rd66+16];
	div.rn.f32 	%f374, %f373, %f38;
	st.global.f32 	[%rd66+16], %f374;
	ld.global.f32 	%f375, [%rd66+20];
	div.rn.f32 	%f376, %f375, %f38;
	st.global.f32 	[%rd66+20], %f376;
	ld.global.f32 	%f377, [%rd66+24];
	div.rn.f32 	%f378, %f377, %f38;
	st.global.f32 	[%rd66+24], %f378;
	ld.global.f32 	%f379, [%rd66+28];
	div.rn.f32 	%f380, %f379, %f38;
	st.global.f32 	[%rd66+28], %f380;
	add.s32 	%r67, %r67, 8;
	add.s64 	%rd66, %rd66, 64;
	setp.ne.s32 	%p23, %r67, 0;
	@%p23 bra 	$L__BB1_31;
$L__BB1_32:
	setp.eq.s32 	%p24, %r31, 0;
	@%p24 bra 	$L__BB1_40;
	and.b32  	%r37, %r43, 3;
	setp.lt.u32 	%p25, %r31, 4;
	@%p25 bra 	$L__BB1_35;
	mul.wide.u32 	%rd57, %r69, 8;
	add.s64 	%rd58, %rd3, %rd57;
	ld.global.f32 	%f381, [%rd58];
	div.rn.f32 	%f382, %f381, %f38;
	st.global.f32 	[%rd58], %f382;
	ld.global.f32 	%f383, [%rd58+4];
	div.rn.f32 	%f384, %f383, %f38;
	st.global.f32 	[%rd58+4], %f384;
	ld.global.f32 	%f385, [%rd58+8];
	div.rn.f32 	%f386, %f385, %f38;
	st.global.f32 	[%rd58+8], %f386;
	ld.global.f32 	%f387, [%rd58+12];
	div.rn.f32 	%f388, %f387, %f38;
	st.global.f32 	[%rd58+12], %f388;
	ld.global.f32 	%f389, [%rd58+16];
	div.rn.f32 	%f390, %f389, %f38;
	st.global.f32 	[%rd58+16], %f390;
	ld.global.f32 	%f391, [%rd58+20];
	div.rn.f32 	%f392, %f391, %f38;
	st.global.f32 	[%rd58+20], %f392;
	ld.global.f32 	%f393, [%rd58+24];
	div.rn.f32 	%f394, %f393, %f38;
	st.global.f32 	[%rd58+24], %f394;
	ld.global.f32 	%f395, [%rd58+28];
	div.rn.f32 	%f396, %f395, %f38;
	st.global.f32 	[%rd58+28], %f396;
	add.s32 	%r69, %r69, 4;
$L__BB1_35:
	setp.eq.s32 	%p26, %r37, 0;
	@%p26 bra 	$L__BB1_40;
	setp.eq.s32 	%p27, %r37, 1;
	@%p27 bra 	$L__BB1_38;
	mul.wide.u32 	%rd59, %r69, 8;
	add.s64 	%rd60, %rd3, %rd59;
	ld.global.f32 	%f397, [%rd60];
	div.rn.f32 	%f398, %f397, %f38;
	st.global.f32 	[%rd60], %f398;
	ld.global.f32 	%f399, [%rd60+4];
	div.rn.f32 	%f400, %f399, %f38;
	st.global.f32 	[%rd60+4], %f400;
	ld.global.f32 	%f401, [%rd60+8];
	div.rn.f32 	%f402, %f401, %f38;
	st.global.f32 	[%rd60+8], %f402;
	ld.global.f32 	%f403, [%rd60+12];
	div.rn.f32 	%f404, %f403, %f38;
	st.global.f32 	[%rd60+12], %f404;
	add.s32 	%r69, %r69, 2;
$L__BB1_38:
	and.b32  	%r56, %r43, 1;
	setp.eq.b32 	%p28, %r56, 1;
	not.pred 	%p29, %p28;
	@%p29 bra 	$L__BB1_40;
	mul.wide.u32 	%rd61, %r69, 8;
	add.s64 	%rd62, %rd3, %rd61;
	ld.global.f32 	%f405, [%rd62];
	div.rn.f32 	%f406, %f405, %f38;
	st.global.f32 	[%rd62], %f406;
	ld.global.f32 	%f407, [%rd62+4];
	div.rn.f32 	%f408, %f407, %f38;
	st.global.f32 	[%rd62+4], %f408;
$L__BB1_40:
	ret;

}
	// .globl	_Z21bandwidth_test_kernelPfi
.visible .entry _Z21bandwidth_test_kernelPfi(
	.param .u64 .ptr .align 1 _Z21bandwidth_test_kernelPfi_param_0,
	.param .u32 _Z21bandwidth_test_kernelPfi_param_1
)
{
	.reg .pred 	%p<7>;
	.reg .b32 	%r<31>;
	.reg .b32 	%f<11>;
	.reg .b64 	%rd<11>;

	ld.param.u64 	%rd2, [_Z21bandwidth_test_kernelPfi_param_0];
	ld.param.u32 	%r12, [_Z21bandwidth_test_kernelPfi_param_1];
	cvta.to.global.u64 	%rd1, %rd2;
	mov.u32 	%r13, %tid.x;
	mov.u32 	%r14, %ctaid.x;
	mov.u32 	%r15, %ntid.x;
	mad.lo.s32 	%r29, %r14, %r15, %r13;
	mov.u32 	%r16, %nctaid.x;
	mul.lo.s32 	%r2, %r15, %r16;
	setp.ge.s32 	%p1, %r29, %r12;
	@%p1 bra 	$L__BB2_7;
	add.s32 	%r17, %r29, %r2;
	max.s32 	%r18, %r12, %r17;
	setp.lt.s32 	%p2, %r17, %r12;
	selp.u32 	%r19, 1, 0, %p2;
	add.s32 	%r20, %r17, %r19;
	sub.s32 	%r21, %r18, %r20;
	div.u32 	%r22, %r21, %r2;
	add.s32 	%r3, %r22, %r19;
	and.b32  	%r23, %r3, 3;
	setp.eq.s32 	%p3, %r23, 3;
	@%p3 bra 	$L__BB2_4;
	add.s32 	%r24, %r3, 1;
	and.b32  	%r25, %r24, 3;
	neg.s32 	%r27, %r25;
$L__BB2_3:
	.pragma "nounroll";
	mul.wide.s32 	%rd3, %r29, 4;
	add.s64 	%rd4, %rd1, %rd3;
	ld.global.f32 	%f1, [%rd4];
	fma.rn.f32 	%f2, %f1, 0f3F8020C5, 0f3A83126F;
	st.global.f32 	[%rd4], %f2;
	add.s32 	%r29, %r29, %r2;
	add.s32 	%r27, %r27, 1;
	setp.ne.s32 	%p4, %r27, 0;
	@%p4 bra 	$L__BB2_3;
$L__BB2_4:
	setp.lt.u32 	%p5, %r3, 3;
	@%p5 bra 	$L__BB2_7;
	mul.wide.s32 	%rd7, %r2, 4;
	shl.b32 	%r26, %r2, 2;
$L__BB2_6:
	mul.wide.s32 	%rd5, %r29, 4;
	add.s64 	%rd6, %rd1, %rd5;
	ld.global.f32 	%f3, [%rd6];
	fma.rn.f32 	%f4, %f3, 0f3F8020C5, 0f3A83126F;
	st.global.f32 	[%rd6], %f4;
	add.s64 	%rd8, %rd6, %rd7;
	ld.global.f32 	%f5, [%rd8];
	fma.rn.f32 	%f6, %f5, 0f3F8020C5, 0f3A83126F;
	st.global.f32 	[%rd8], %f6;
	add.s64 	%rd9, %rd8, %rd7;
	ld.global.f32 	%f7, [%rd9];
	fma.rn.f32 	%f8, %f7, 0f3F8020C5, 0f3A83126F;
	st.global.f32 	[%rd9], %f8;
	add.s64 	%rd10, %rd9, %rd7;
	ld.global.f32 	%f9, [%rd10];
	fma.rn.f32 	%f10, %f9, 0f3F8020C5, 0f3A83126F;
	st.global.f32 	[%rd10], %f10;
	add.s32 	%r29, %r26, %r29;
	setp.lt.s32 	%p6, %r29, %r12;
	@%p6 bra 	$L__BB2_6;
$L__BB2_7:
	ret;

}


// ===== COMPILED SASS (sm_100) =====

	.target	sm_100

	.elftype	@"ET_EXEC"


//--------------------- .note.nv.tkinfo           --------------------------
	.section	.note.nv.tkinfo,"",@"SHT_NOTE"
	.sectionflags	@"SHF_NOTE_NV_TKINFO"
	.tkinfo
        /*0018*/ 	.word	0x00000002
        /*0030*/ 	.string	""
        /*0030*/ 	.string	"ptxas"
        /*0030*/ 	.string	"Cuda compilation tools, release 13.0, V13.0.88"
        /*0030*/ 	.string	"Build cuda_13.0.r13.0/compiler.36424714_0"
        /*0030*/ 	.string	"-arch sm_100 -m 64 "



//--------------------- .note.nv.cuinfo           --------------------------
	.section	.note.nv.cuinfo,"",@"SHT_NOTE"
	.sectionflags	@"SHF_NOTE_NV_CUINFO"
        /*0018*/ 	.short	0x0002
        /*001a*/ 	.short	0x0064
        /*001c*/ 	.short	0x0082
	.zero		2


//--------------------- .nv.info                  --------------------------
	.section	.nv.info,"",@"SHT_CUDA_INFO"
	.align	4


	//----- nvinfo : EIATTR_REGCOUNT
	.align		4
        /*0000*/ 	.byte	0x04, 0x2f
        /*0002*/ 	.short	(.L_1 - .L_0)
	.align		4
.L_0:
        /*0004*/ 	.word	index@(_Z19mps_contract_kernelPK7ComplexS1_PS_iiii)
        /*0008*/ 	.word	0x00000020


	//----- nvinfo : EIATTR_FRAME_SIZE
	.align		4
.L_1:
        /*000c*/ 	.byte	0x04, 0x11
        /*000e*/ 	.short	(.L_3 - .L_2)
	.align		4
.L_2:
        /*0010*/ 	.word	index@(_Z19mps_contract_kernelPK7ComplexS1_PS_iiii)
        /*0014*/ 	.word	0x00000000


	//----- nvinfo : EIATTR_REGCOUNT
	.align		4
.L_3:
        /*0018*/ 	.byte	0x04, 0x2f
        /*001a*/ 	.short	(.L_5 - .L_4)
	.align		4
.L_4:
        /*001c*/ 	.word	index@(_Z19mps_svd_step_kernelPK7ComplexPS_S2_Pfii)
        /*0020*/ 	.word	0x00000020


	//----- nvinfo : EIATTR_FRAME_SIZE
	.align		4
.L_5:
        /*0024*/ 	.byte	0x04, 0x11
        /*0026*/ 	.short	(.L_7 - .L_6)
	.align		4
.L_6:
        /*0028*/ 	.word	index@($__internal_1_$__cuda_sm3x_div_rn_noftz_f32_slowpath)
        /*002c*/ 	.word	0x00000000


	//----- nvinfo : EIATTR_FRAME_SIZE
	.align		4
.L_7:
        /*0030*/ 	.byte	0x04, 0x11
        /*0032*/ 	.short	(.L_9 - .L_8)
	.align		4
.L_8:
        /*0034*/ 	.word	index@($__internal_0_$__cuda_sm20_sqrt_rn_f32_slowpath)
        /*0038*/ 	.word	0x00000000


	//----- nvinfo : EIATTR_FRAME_SIZE
	.align		4
.L_9:
        /*003c*/ 	.byte	0x04, 0x11
        /*003e*/ 	.short	(.L_11 - .L_10)
	.align		4
.L_10:
        /*0040*/ 	.word	index@(_Z19mps_svd_step_kernelPK7ComplexPS_S2_Pfii)
        /*0044*/ 	.word	0x00000000


	//----- nvinfo : EIATTR_REGCOUNT
	.align		4
.L_11:
        /*0048*/ 	.byte	0x04, 0x2f
        /*004a*/ 	.short	(.L_13 - .L_12)
	.align		4
.L_12:
        /*004c*/ 	.word	index@(_Z21bandwidth_test_kernelPfi)
        /*0050*/ 	.word	0x00000018


	//----- nvinfo : EIATTR_FRAME_SIZE
	.align		4
.L_13:
        /*0054*/ 	.byte	0x04, 0x11
        /*0056*/ 	.short	(.L_15 - .L_14)
	.align		4
.L_14:
        /*0058*/ 	.word	index@(_Z21bandwidth_test_kernelPfi)
        /*005c*/ 	.word	0x00000000


	//----- nvinfo : EIATTR_MIN_STACK_SIZE
	.align		4
.L_15:
        /*0060*/ 	.byte	0x04, 0x12
        /*0062*/ 	.short	(.L_17 - .L_16)
	.align		4
.L_16:
        /*0064*/ 	.word	index@(_Z21bandwidth_test_kernelPfi)
        /*0068*/ 	.word	0x00000000


	//----- nvinfo : EIATTR_MIN_STACK_SIZE
	.align		4
.L_17:
        /*006c*/ 	.byte	0x04, 0x12
        /*006e*/ 	.short	(.L_19 - .L_18)
	.align		4
.L_18:
        /*0070*/ 	.word	index@(_Z19mps_svd_step_kernelPK7ComplexPS_S2_Pfii)
        /*0074*/ 	.word	0x00000000


	//----- nvinfo : EIATTR_MIN_STACK_SIZE
	.align		4
.L_19:
        /*0078*/ 	.byte	0x04, 0x12
        /*007a*/ 	.short	(.L_21 - .L_20)
	.align		4
.L_20:
        /*007c*/ 	.word	index@(_Z19mps_contract_kernelPK7ComplexS1_PS_iiii)
        /*0080*/ 	.word	0x00000000
.L_21:


//--------------------- .nv.compat                --------------------------
	.section	.nv.compat,"",@"SHT_CUDA_COMPAT_INFO"
	.align	4
        /*0000*/ 	.byte	0x02, 0x09, 0x00, 0x00, 0x02, 0x02, 0x01, 0x00, 0x02, 0x05, 0x05, 0x00, 0x03, 0x07, 0x01, 0x01
        /*0010*/ 	.byte	0x02, 0x03, 0x00, 0x00, 0x02, 0x06, 0x01, 0x00, 0x04, 0x0b, 0x08, 0x00, 0x01, 0x00, 0x00, 0x00
        /*0020*/ 	.byte	0x00, 0x00, 0x00, 0x00


//--------------------- .nv.info._Z21bandwidth_test_kernelPfi --------------------------
	.section	.nv.info._Z21bandwidth_test_kernelPfi,"",@"SHT_CUDA_INFO"
	.sectionflags	@""
	.align	4


	//----- nvinfo : EIATTR_CUDA_API_VERSION
	.align		4
        /*0000*/ 	.byte	0x04, 0x37
        /*0002*/ 	.short	(.L_23 - .L_22)
.L_22:
        /*0004*/ 	.word	0x00000082


	//----- nvinfo : EIATTR_KPARAM_INFO
	.align		4
.L_23:
        /*0008*/ 	.byte	0x04, 0x17
        /*000a*/ 	.short	(.L_25 - .L_24)
.L_24:
        /*000c*/ 	.word	0x00000000
        /*0010*/ 	.short	0x0001
        /*0012*/ 	.short	0x0008
        /*0014*/ 	.byte	0x00, 0xf0, 0x11, 0x00


	//----- nvinfo : EIATTR_KPARAM_INFO
	.align		4
.L_25:
        /*0018*/ 	.byte	0x04, 0x17
        /*001a*/ 	.short	(.L_27 - .L_26)
.L_26:
        /*001c*/ 	.word	0x00000000
        /*0020*/ 	.short	0x0000
        /*0022*/ 	.short	0x0000
        /*0024*/ 	.byte	0x00, 0xf5, 0x21, 0x00


	//----- nvinfo : EIATTR_SPARSE_MMA_MASK
	.align		4
.L_27:
        /*0028*/ 	.byte	0x03, 0x50
        /*002a*/ 	.short	0x0000


	//----- nvinfo : EIATTR_MAXREG_COUNT
	.align		4
        /*002c*/ 	.byte	0x03, 0x1b
        /*002e*/ 	.short	0x00ff


	//----- nvinfo : EIATTR_MERCURY_ISA_VERSION
	.align		4
        /*0030*/ 	.byte	0x03, 0x5f
        /*0032*/ 	.short	0x0101


	//----- nvinfo : EIATTR_VRC_CTA_INIT_COUNT
	.align		4
        /*0034*/ 	.byte	0x02, 0x4a
	.zero		1
	.zero		1


	//----- nvinfo : EIATTR_EXIT_INSTR_OFFSETS
	.align		4
        /*0038*/ 	.byte	0x04, 0x1c
        /*003a*/ 	.short	(.L_29 - .L_28)


	//   ....[0]....
.L_28:
        /*003c*/ 	.word	0x00000090


	//   ....[1]....
        /*0040*/ 	.word	0x00000370


	//   ....[2]....
        /*0044*/ 	.word	0x000004c0


	//----- nvinfo : EIATTR_CRS_STACK_SIZE
	.align		4
.L_29:
        /*0048*/ 	.byte	0x04, 0x1e
        /*004a*/ 	.short	(.L_31 - .L_30)
.L_30:
        /*004c*/ 	.word	0x00000000


	//----- nvinfo : EIATTR_CBANK_PARAM_SIZE
	.align		4
.L_31:
        /*0050*/ 	.byte	0x03, 0x19
        /*0052*/ 	.short	0x000c


	//----- nvinfo : EIATTR_PARAM_CBANK
	.align		4
        /*0054*/ 	.byte	0x04, 0x0a
        /*0056*/ 	.short	(.L_33 - .L_32)
	.align		4
.L_32:
        /*0058*/ 	.word	index@(.nv.constant0._Z21bandwidth_test_kernelPfi)
        /*005c*/ 	.short	0x0380
        /*005e*/ 	.short	0x000c


	//----- nvinfo : EIATTR_SW_WAR
	.align		4
.L_33:
        /*0060*/ 	.byte	0x04, 0x36
        /*0062*/ 	.short	(.L_35 - .L_34)
.L_34:
        /*0064*/ 	.word	0x00000008
.L_35:


//--------------------- .nv.info._Z19mps_svd_step_kernelPK7ComplexPS_S2_Pfii --------------------------
	.section	.nv.info._Z19mps_svd_step_kernelPK7ComplexPS_S2_Pfii,"",@"SHT_CUDA_INFO"
	.sectionflags	@""
	.align	4


	//----- nvinfo : EIATTR_CUDA_API_VERSION
	.align		4
        /*0000*/ 	.byte	0x04, 0x37
        /*0002*/ 	.short	(.L_37 - .L_36)
.L_36:
        /*0004*/ 	.word	0x00000082


	//----- nvinfo : EIATTR_KPARAM_INFO
	.align		4
.L_37:
        /*0008*/ 	.byte	0x04, 0x17
        /*000a*/ 	.short	(.L_39 - .L_38)
.L_38:
        /*000c*/ 	.word	0x00000000
        /*0010*/ 	.short	0x0005
        /*0012*/ 	.short	0x0024
        /*0014*/ 	.byte	0x00, 0xf0, 0x11, 0x00


	//----- nvinfo : EIATTR_KPARAM_INFO
	.align		4
.L_39:
        /*0018*/ 	.byte	0x04, 0x17
        /*001a*/ 	.short	(.L_41 - .L_40)
.L_40:
        /*001c*/ 	.word	0x00000000
        /*0020*/ 	.short	0x0004
        /*0022*/ 	.short	0x0020
        /*0024*/ 	.byte	0x00, 0xf0, 0x11, 0x00


	//----- nvinfo : EIATTR_KPARAM_INFO
	.align		4
.L_41:
        /*0028*/ 	.byte	0x04, 0x17
        /*002a*/ 	.short	(.L_43 - .L_42)
.L_42:
        /*002c*/ 	.word	0x00000000
        /*0030*/ 	.short	0x0003
        /*0032*/ 	.short	0x0018
        /*0034*/ 	.byte	0x00, 0xf5, 0x21, 0x00


	//----- nvinfo : EIATTR_KPARAM_INFO
	.align		4
.L_43:
        /*0038*/ 	.byte	0x04, 0x17
        /*003a*/ 	.short	(.L_45 - .L_44)
.L_44:
        /*003c*/ 	.word	0x00000000
        /*0040*/ 	.short	0x0002
        /*0042*/ 	.short	0x0010
        /*0044*/ 	.byte	0x00, 0xf5, 0x21, 0x00


	//----- nvinfo : EIATTR_KPARAM_INFO
	.align		4
.L_45:
        /*0048*/ 	.byte	0x04, 0x17
        /*004a*/ 	.short	(.L_47 - .L_46)
.L_46:
        /*004c*/ 	.word	0x00000000
        /*0050*/ 	.short	0x0001
        /*0052*/ 	.short	0x0008
        /*0054*/ 	.byte	0x00, 0xf5, 0x21, 0x00


	//----- nvinfo : EIATTR_KPARAM_INFO
	.align		4
.L_47:
        /*0058*/ 	.byte	0x04, 0x17
        /*005a*/ 	.short	(.L_49 - .L_48)
.L_48:
        /*005c*/ 	.word	0x00000000
        /*0060*/ 	.short	0x0000
        /*0062*/ 	.short	0x0000
        /*0064*/ 	.byte	0x00, 0xf5, 0x21, 0x00


	//----- nvinfo : EIATTR_SPARSE_MMA_MASK
	.align		4
.L_49:
        /*0068*/ 	.byte	0x03, 0x50
        /*006a*/ 	.short	0x0000


	//----- nvinfo : EIATTR_MAXREG_COUNT
	.align		4
        /*006c*/ 	.byte	0x03, 0x1b
        /*006e*/ 	.short	0x00ff


	//----- nvinfo : EIATTR_NUM_BARRIERS
	.align		4
        /*0070*/ 	.byte	0x02, 0x4c
        /*0072*/ 	.byte	0x01
	.zero		1


	//----- nvinfo : EIATTR_MERCURY_ISA_VERSION
	.align		4
        /*0074*/ 	.byte	0x03, 0x5f
        /*0076*/ 	.short	0x0101


	//----- nvinfo : EIATTR_VRC_CTA_INIT_COUNT
	.align		4
        /*0078*/ 	.byte	0x02, 0x4a
	.zero		1
	.zero		1


	//----- nvinfo : EIATTR_EXIT_INSTR_OFFSETS
	.align		4
        /*007c*/ 	.byte	0x04, 0x1c
        /*007e*/ 	.short	(.L_51 - .L_50)


	//   ....[0]....
.L_50:
        /*0080*/ 	.word	0x00000eb0


	//   ....[1]....
        /*0084*/ 	.word	0x00001c00


	//   ....[2]....
        /*0088*/ 	.word	0x00002ae0


	//   ....[3]....
        /*008c*/ 	.word	0x00003230


	//   ....[4]....
        /*0090*/ 	.word	0x00003620


	//   ....[5]....
        /*0094*/ 	.word	0x00003800


	//----- nvinfo : EIATTR_CRS_STACK_SIZE
	.align		4
.L_51:
        /*0098*/ 	.byte	0x04, 0x1e
        /*009a*/ 	.short	(.L_53 - .L_52)
.L_52:
        /*009c*/ 	.word	0x00000000


	//----- nvinfo : EIATTR_CBANK_PARAM_SIZE
	.align		4
.L_53:
        /*00a0*/ 	.byte	0x03, 0x19
        /*00a2*/ 	.short	0x0028


	//----- nvinfo : EIATTR_PARAM_CBANK
	.align		4
        /*00a4*/ 	.byte	0x04, 0x0a
        /*00a6*/ 	.short	(.L_55 - .L_54)
	.align		4
.L_54:
        /*00a8*/ 	.word	index@(.nv.constant0._Z19mps_svd_step_kernelPK7ComplexPS_S2_Pfii)
        /*00ac*/ 	.short	0x0380
        /*00ae*/ 	.short	0x0028


	//----- nvinfo : EIATTR_SW_WAR
	.align		4
.L_55:
        /*00b0*/ 	.byte	0x04, 0x36
        /*00b2*/ 	.short	(.L_57 - .L_56)
.L_56:
        /*00b4*/ 	.word	0x00000008
.L_57:


//--------------------- .nv.info._Z19mps_contract_kernelPK7ComplexS1_PS_iiii --------------------------
	.section	.nv.info._Z19mps_contract_kernelPK7ComplexS1_PS_iiii,"",@"SHT_CUDA_INFO"
	.sectionflags	@""
	.align	4


	//----- nvinfo : EIATTR_CUDA_API_VERSION
	.align		4
        /*0000*/ 	.byte	0x04, 0x37
        /*0002*/ 	.short	(.L_59 - .L_58)
.L_58:
        /*0004*/ 	.word	0x00000082


	//----- nvinfo : EIATTR_KPARAM_INFO
	.align		4
.L_59:
        /*0008*/ 	.byte	0x04, 0x17
        /*000a*/ 	.short	(.L_61 - .L_60)
.L_60:
        /*000c*/ 	.word	0x00000000
        /*0010*/ 	.short	0x0006
        /*0012*/ 	.short	0x0024
        /*0014*/ 	.byte	0x00, 0xf0, 0x11, 0x00


	//----- nvinfo : EIATTR_KPARAM_INFO
	.align		4
.L_61:
        /*0018*/ 	.byte	0x04, 0x17
        /*001a*/ 	.short	(.L_63 - .L_62)
.L_62:
        /*001c*/ 	.word	0x00000000
        /*0020*/ 	.short	0x0005
        /*0022*/ 	.short	0x0020
        /*0024*/ 	.byte	0x00, 0xf0, 0x11, 0x00


	//----- nvinfo : EIATTR_KPARAM_INFO
	.align		4
.L_63:
        /*0028*/ 	.byte	0x04, 0x17
        /*002a*/ 	.short	(.L_65 - .L_64)
.L_64:
        /*002c*/ 	.word	0x00000000
        /*0030*/ 	.short	0x0004
        /*0032*/ 	.short	0x001c
        /*0034*/ 	.byte	0x00, 0xf0, 0x11, 0x00


	//----- nvinfo : EIATTR_KPARAM_INFO
	.align		4
.L_65:
        /*0038*/ 	.byte	0x04, 0x17
        /*003a*/ 	.short	(.L_67 - .L_66)
.L_66:
        /*003c*/ 	.word	0x00000000
        /*0040*/ 	.short	0x0003
        /*0042*/ 	.short	0x0018
        /*0044*/ 	.byte	0x00, 0xf0, 0x11, 0x00


	//----- nvinfo : EIATTR_KPARAM_INFO
	.align		4
.L_67:
        /*0048*/ 	.byte	0x04, 0x17
        /*004a*/ 	.short	(.L_69 - .L_68)
.L_68:
        /*004c*/ 	.word	0x00000000
        /*0050*/ 	.short	0x0002
        /*0052*/ 	.short	0x0010
        /*0054*/ 	.byte	0x00, 0xf5, 0x21, 0x00


	//----- nvinfo : EIATTR_KPARAM_INFO
	.align		4
.L_69:
        /*0058*/ 	.byte	0x04, 0x17
        /*005a*/ 	.short	(.L_71 - .L_70)
.L_70:
        /*005c*/ 	.word	0x00000000
        /*0060*/ 	.short	0x0001
        /*0062*/ 	.short	0x0008
        /*0064*/ 	.byte	0x00, 0xf5, 0x21, 0x00


	//----- nvinfo : EIATTR_KPARAM_INFO
	.align		4
.L_71:
        /*0068*/ 	.byte	0x04, 0x17
        /*006a*/ 	.short	(.L_73 - .L_72)
.L_72:
        /*006c*/ 	.word	0x00000000
        /*0070*/ 	.short	0x0000
        /*0072*/ 	.short	0x0000
        /*0074*/ 	.byte	0x00, 0xf5, 0x21, 0x00


	//----- nvinfo : EIATTR_SPARSE_MMA_MASK
	.align		4
.L_73:
        /*0078*/ 	.byte	0x03, 0x50
        /*007a*/ 	.short	0x0000


	//----- nvinfo : EIATTR_MAXREG_COUNT
	.align		4
        /*007c*/ 	.byte	0x03, 0x1b
        /*007e*/ 	.short	0x00ff


	//----- nvinfo : EIATTR_NUM_BARRIERS
	.align		4
        /*0080*/ 	.byte	0x02, 0x4c
        /*0082*/ 	.byte	0x01
	.zero		1


	//----- nvinfo : EIATTR_MERCURY_ISA_VERSION
	.align		4
        /*0084*/ 	.byte	0x03, 0x5f
        /*0086*/ 	.short	0x0101


	//----- nvinfo : EIATTR_VRC_CTA_INIT_COUNT
	.align		4
        /*0088*/ 	.byte	0x02, 0x4a
	.zero		1
	.zero		1


	//----- nvinfo : EIATTR_EXIT_INSTR_OFFSETS
	.align		4
        /*008c*/ 	.byte	0x04, 0x1c
        /*008e*/ 	.short	(.L_75 - .L_74)


	//   ....[0]....
.L_74:
        /*0090*/ 	.word	0x00000b80


	//   ....[1]....
        /*0094*/ 	.word	0x00000be0


	//----- nvinfo : EIATTR_CBANK_PARAM_SIZE
	.align		4
.L_75:
        /*0098*/ 	.byte	0x03, 0x19
        /*009a*/ 	.short	0x0028


	//----- nvinfo : EIATTR_PARAM_CBANK
	.align		4
        /*009c*/ 	.byte	0x04, 0x0a
        /*009e*/ 	.short	(.L_77 - .L_76)
	.align		4
.L_76:
        /*00a0*/ 	.word	index@(.nv.constant0._Z19mps_contract_kernelPK7ComplexS1_PS_iiii)
        /*00a4*/ 	.short	0x0380
        /*00a6*/ 	.short	0x0028


	//----- nvinfo : EIATTR_SW_WAR
	.align		4
.L_77:
        /*00a8*/ 	.byte	0x04, 0x36
        /*00aa*/ 	.short	(.L_79 - .L_78)
.L_78:
        /*00ac*/ 	.word	0x00000008
.L_79:


//--------------------- .nv.callgraph             --------------------------
	.section	.nv.callgraph,"",@"SHT_CUDA_CALLGRAPH"
	.align	4
	.sectionentsize	8
	.align		4
        /*0000*/ 	.word	0x00000000
	.align		4
        /*0004*/ 	.word	0xffffffff
	.align		4
        /*0008*/ 	.word	0x00000000
	.align		4
        /*000c*/ 	.word	0xfffffffe
	.align		4
        /*0010*/ 	.word	0x00000000
	.align		4
        /*0014*/ 	.word	0xfffffffd
	.align		4
        /*0018*/ 	.word	0x00000000
	.align		4
        /*001c*/ 	.word	0xfffffffc


//--------------------- .text._Z21bandwidth_test_kernelPfi --------------------------
	.section	.text._Z21bandwidth_test_kernelPfi,"ax",@progbits
	.align	128
        .global         _Z21bandwidth_test_kernelPfi
        .type           _Z21bandwidth_test_kernelPfi,@function
        .size           _Z21bandwidth_test_kernelPfi,(.L_x_69 - _Z21bandwidth_test_kernelPfi)
        .other          _Z21bandwidth_test_kernelPfi,@"STO_CUDA_ENTRY STV_DEFAULT"
_Z21bandwidth_test_kernelPfi:
.text._Z21bandwidth_test_kernelPfi:
[----:B------:R-:W-:Y:S01]  /*0000*/  LDC R1, c[0x0][0x37c] ;  /* 0x0000df00ff017b82 */ /* 0x000fe20000000800 */
[----:B------:R-:W0:Y:S07]  /*0010*/  S2R R5, SR_TID.X ;  /* 0x0000000000057919 */ /* 0x000e2e0000002100 */
[----:B------:R-:W0:Y:S01]  /*0020*/  S2UR UR4, SR_CTAID.X ;  /* 0x00000000000479c3 */ /* 0x000e220000002500 */
[----:B------:R-:W1:Y:S07]  /*0030*/  LDCU UR6, c[0x0][0x388] ;  /* 0x00007100ff0677ac */ /* 0x000e6e0008000800 */
[----:B------:R-:W0:Y:S01]  /*0040*/  LDC R0, c[0x0][0x360] ;  /* 0x0000d800ff007b82 */ /* 0x000e220000000800 */
[----:B------:R-:W2:Y:S01]  /*0050*/  LDCU UR5, c[0x0][0x370] ;  /* 0x00006e00ff0577ac */ /* 0x000ea20008000800 */
[----:B0-----:R-:W-:-:S02]  /*0060*/  IMAD R5, R0, UR4, R5 ;  /* 0x0000000400057c24 */ /* 0x001fc4000f8e0205 */
[----:B--2---:R-:W-:-:S03]  /*0070*/  IMAD R0, R0, UR5, RZ ;  /* 0x0000000500007c24 */ /* 0x004fc6000f8e02ff */
[----:B-1----:R-:W-:-:S13]  /*0080*/  ISETP.GE.AND P0, PT, R5, UR6, PT ;  /* 0x0000000605007c0c */ /* 0x002fda000bf06270 */
[----:B------:R-:W-:Y:S05]  /*0090*/  @P0 EXIT ;  /* 0x000000000000094d */ /* 0x000fea0003800000 */
[----:B------:R-:W0:Y:S01]  /*00a0*/  I2F.U32.RP R8, R0 ;  /* 0x0000000000087306 */ /* 0x000e220000209000 */
[C---:B------:R-:W-:Y:S01]  /*00b0*/  IADD3 R4, PT, PT, R0.reuse, R5, RZ ;  /* 0x0000000500047210 */ /* 0x040fe20007ffe0ff */
[----:B------:R-:W-:Y:S01]  /*00c0*/  IMAD.MOV R9, RZ, RZ, -R0 ;  /* 0x000000ffff097224 */ /* 0x000fe200078e0a00 */
[----:B------:R-:W-:Y:S01]  /*00d0*/  ISETP.NE.U32.AND P2, PT, R0, RZ, PT ;  /* 0x000000ff0000720c */ /* 0x000fe20003f45070 */
[----:B------:R-:W1:Y:S01]  /*00e0*/  LDCU.64 UR4, c[0x0][0x358] ;  /* 0x00006b00ff0477ac */ /* 0x000e620008000a00 */
[C---:B------:R-:W-:Y:S01]  /*00f0*/  ISETP.GE.AND P0, PT, R4.reuse, UR6, PT ;  /* 0x0000000604007c0c */ /* 0x040fe2000bf06270 */
[----:B------:R-:W-:Y:S01]  /*0100*/  BSSY.RECONVERGENT B0, `(.L_x_0) ;  /* 0x0000026000007945 */ /* 0x000fe20003800200 */
[----:B------:R-:W-:Y:S02]  /*0110*/  VIMNMX R7, PT, PT, R4, UR6, !PT ;  /* 0x0000000604077c48 */ /* 0x000fe4000ffe0100 */
[----:B------:R-:W-:-:S04]  /*0120*/  SEL R6, RZ, 0x1, P0 ;  /* 0x00000001ff067807 */ /* 0x000fc80000000000 */
[----:B------:R-:W-:Y:S01]  /*0130*/  IADD3 R7, PT, PT, R7, -R4, -R6 ;  /* 0x8000000407077210 */ /* 0x000fe20007ffe806 */
[----:B0-----:R-:W0:Y:S02]  /*0140*/  MUFU.RCP R8, R8 ;  /* 0x0000000800087308 */ /* 0x001e240000001000 */
[----:B0-----:R-:W-:-:S06]  /*0150*/  IADD3 R2, PT, PT, R8, 0xffffffe, RZ ;  /* 0x0ffffffe08027810 */ /* 0x001fcc0007ffe0ff */
[----:B------:R0:W2:Y:S02]  /*0160*/  F2I.FTZ.U32.TRUNC.NTZ R3, R2 ;  /* 0x0000000200037305 */ /* 0x0000a4000021f000 */
[----:B0-----:R-:W-:Y:S02]  /*0170*/  IMAD.MOV.U32 R2, RZ, RZ, RZ ;  /* 0x000000ffff027224 */ /* 0x001fe400078e00ff */
[----:B--2---:R-:W-:-:S04]  /*0180*/  IMAD R9, R9, R3, RZ ;  /* 0x0000000309097224 */ /* 0x004fc800078e02ff */
[----:B------:R-:W-:-:S06]  /*0190*/  IMAD.HI.U32 R8, R3, R9, R2 ;  /* 0x0000000903087227 */ /* 0x000fcc00078e0002 */
[----:B------:R-:W-:-:S05]  /*01a0*/  IMAD.HI.U32 R9, R8, R7, RZ ;  /* 0x0000000708097227 */ /* 0x000fca00078e00ff */
[----:B------:R-:W-:-:S05]  /*01b0*/  IADD3 R2, PT, PT, -R9, RZ, RZ ;  /* 0x000000ff09027210 */ /* 0x000fca0007ffe1ff */
[----:B------:R-:W-:Y:S02]  /*01c0*/  IMAD R7, R0, R2, R7 ;  /* 0x0000000200077224 */ /* 0x000fe400078e0207 */
[----:B------:R-:W0:Y:S03]  /*01d0*/  LDC.64 R2, c[0x0][0x380] ;  /* 0x0000e000ff027b82 */ /* 0x000e260000000a00 */
[----:B------:R-:W-:-:S13]  /*01e0*/  ISETP.GE.U32.AND P0, PT, R7, R0, PT ;  /* 0x000000000700720c */ /* 0x000fda0003f06070 */
[----:B------:R-:W-:Y:S01]  /*01f0*/  @P0 IMAD.IADD R7, R7, 0x1, -R0 ;  /* 0x0000000107070824 */ /* 0x000fe200078e0a00 */
[----:B------:R-:W-:-:S04]  /*0200*/  @P0 IADD3 R9, PT, PT, R9, 0x1, RZ ;  /* 0x0000000109090810 */ /* 0x000fc80007ffe0ff */
[----:B------:R-:W-:-:S13]  /*0210*/  ISETP.GE.U32.AND P1, PT, R7, R0, PT ;  /* 0x000000000700720c */ /* 0x000fda0003f26070 */
[----:B------:R-:W-:Y:S01]  /*0220*/  @P1 VIADD R9, R9, 0x1 ;  /* 0x0000000109091836 */ /* 0x000fe20000000000 */
[----:B------:R-:W-:-:S04]  /*0230*/  @!P2 LOP3.LUT R9, RZ, R0, RZ, 0x33, !PT ;  /* 0x00000000ff09a212 */ /* 0x000fc800078e33ff */
[----:B------:R-:W-:-:S04]  /*0240*/  IADD3 R4, PT, PT, R6, R9, RZ ;  /* 0x0000000906047210 */ /* 0x000fc80007ffe0ff */
[C---:B------:R-:W-:Y:S02]  /*0250*/  LOP3.LUT R6, R4.reuse, 0x3, RZ, 0xc0, !PT ;  /* 0x0000000304067812 */ /* 0x040fe400078ec0ff */
[----:B------:R-:W-:Y:S02]  /*0260*/  ISETP.GE.U32.AND P1, PT, R4, 0x3, PT ;  /* 0x000000030400780c */ /* 0x000fe40003f26070 */
[----:B------:R-:W-:-:S13]  /*0270*/  ISETP.NE.AND P0, PT, R6, 0x3, PT ;  /* 0x000000030600780c */ /* 0x000fda0003f05270 */
[----:B01----:R-:W-:Y:S05]  /*0280*/  @!P0 BRA `(.L_x_1) ;  /* 0x0000000000348947 */ /* 0x003fea0003800000 */
[----:B------:R-:W0:Y:S01]  /*0290*/  LDC.64 R8, c[0x0][0x380] ;  /* 0x0000e000ff087b82 */ /* 0x000e220000000a00 */
[----:B------:R-:W-:-:S05]  /*02a0*/  VIADD R4, R4, 0x1 ;  /* 0x0000000104047836 */ /* 0x000fca0000000000 */
[----:B------:R-:W-:-:S04]  /*02b0*/  LOP3.LUT R4, R4, 0x3, RZ, 0xc0, !PT ;  /* 0x0000000304047812 */ /* 0x000fc800078ec0ff */
[----:B------:R-:W-:-:S07]  /*02c0*/  IADD3 R4, PT, PT, -R4, RZ, RZ ;  /* 0x000000ff04047210 */ /* 0x000fce0007ffe1ff */
.L_x_2:
[----:B01----:R-:W-:-:S05]  /*02d0*/  IMAD.WIDE R6, R5, 0x4, R8 ;  /* 0x0000000405067825 */ /* 0x003fca00078e0208 */
[----:B------:R-:W2:Y:S01]  /*02e0*/  LDG.E R10, desc[UR4][R6.64] ;  /* 0x00000004060a7981 */ /* 0x000ea2000c1e1900 */
[----:B------:R-:W-:Y:S01]  /*02f0*/  IMAD.MOV.U32 R11, RZ, RZ, 0x3f8020c5 ;  /* 0x3f8020c5ff0b7424 */ /* 0x000fe200078e00ff */
[----:B------:R-:W-:Y:S01]  /*0300*/  IADD3 R4, PT, PT, R4, 0x1, RZ ;  /* 0x0000000104047810 */ /* 0x000fe20007ffe0ff */
[----:B------:R-:W-:-:S03]  /*0310*/  IMAD.IADD R5, R0, 0x1, R5 ;  /* 0x0000000100057824 */ /* 0x000fc600078e0205 */
[----:B------:R-:W-:Y:S01]  /*0320*/  ISETP.NE.AND P0, PT, R4, RZ, PT ;  /* 0x000000ff0400720c */ /* 0x000fe20003f05270 */
[----:B--2---:R-:W-:-:S05]  /*0330*/  FFMA R11, R10, R11, 0.0010000000474974513054 ;  /* 0x3a83126f0a0b7423 */ /* 0x004fca000000000b */
[----:B------:R1:W-:Y:S07]  /*0340*/  STG.E desc[UR4][R6.64], R11 ;  /* 0x0000000b06007986 */ /* 0x0003ee000c101904 */
[----:B------:R-:W-:Y:S05]  /*0350*/  @P0 BRA `(.L_x_2) ;  /* 0xfffffffc00dc0947 */ /* 0x000fea000383ffff */
.L_x_1:
[----:B------:R-:W-:Y:S05]  /*0360*/  BSYNC.RECONVERGENT B0 ;  /* 0x0000000000007941 */ /* 0x000fea0003800200 */
.L_x_0:
[----:B------:R-:W-:Y:S05]  /*0370*/  @!P1 EXIT ;  /* 0x000000000000994d */ /* 0x000fea0003800000 */
.L_x_3:
[----:B0-----:R-:W-:-:S05]  /*0380*/  IMAD.WIDE R12, R5, 0x4, R2 ;  /* 0x00000004050c7825 */ /* 0x001fca00078e0202 */
[----:B------:R-:W2:Y:S01]  /*0390*/  LDG.E R4, desc[UR4][R12.64] ;  /* 0x000000040c047981 */ /* 0x000ea2000c1e1900 */
[----:B------:R-:W-:Y:S02]  /*03a0*/  HFMA2 R21, -RZ, RZ, 1.875, 0.00931549072265625 ;  /* 0x3f8020c5ff157431 */ /* 0x000fe400000001ff */
[----:B-1----:R-:W-:-:S04]  /*03b0*/  IMAD.WIDE R6, R0, 0x4, R12 ;  /* 0x0000000400067825 */ /* 0x002fc800078e020c */
[----:B--2---:R-:W-:-:S05]  /*03c0*/  FFMA R15, R4, R21, 0.0010000000474974513054 ;  /* 0x3a83126f040f7423 */ /* 0x004fca0000000015 */
[----:B------:R0:W-:Y:S04]  /*03d0*/  STG.E desc[UR4][R12.64], R15 ;  /* 0x0000000f0c007986 */ /* 0x0001e8000c101904 */
[----:B------:R-:W2:Y:S01]  /*03e0*/  LDG.E R4, desc[UR4][R6.64] ;  /* 0x0000000406047981 */ /* 0x000ea2000c1e1900 */
[----:B------:R-:W-:-:S04]  /*03f0*/  IMAD.WIDE R8, R0, 0x4, R6 ;  /* 0x0000000400087825 */ /* 0x000fc800078e0206 */
[----:B--2---:R-:W-:-:S05]  /*0400*/  FFMA R17, R4, R21, 0.0010000000474974513054 ;  /* 0x3a83126f04117423 */ /* 0x004fca0000000015 */
[----:B------:R0:W-:Y:S04]  /*0410*/  STG.E desc[UR4][R6.64], R17 ;  /* 0x0000001106007986 */ /* 0x0001e8000c101904 */
[----:B------:R-:W2:Y:S01]  /*0420*/  LDG.E R4, desc[UR4][R8.64] ;  /* 0x0000000408047981 */ /* 0x000ea2000c1e1900 */
[----:B------:R-:W-:-:S04]  /*0430*/  IMAD.WIDE R10, R0, 0x4, R8 ;  /* 0x00000004000a7825 */ /* 0x000fc800078e0208 */
[----:B--2---:R-:W-:-:S05]  /*0440*/  FFMA R19, R4, R21, 0.0010000000474974513054 ;  /* 0x3a83126f04137423 */ /* 0x004fca0000000015 */
[----:B------:R0:W-:Y:S04]  /*0450*/  STG.E desc[UR4][R8.64], R19 ;  /* 0x0000001308007986 */ /* 0x0001e8000c101904 */
[----:B------:R-:W2:Y:S01]  /*0460*/  LDG.E R4, desc[UR4][R10.64] ;  /* 0x000000040a047981 */ /* 0x000ea2000c1e1900 */
[----:B------:R-:W-:-:S04]  /*0470*/  LEA R5, R0, R5, 0x2 ;  /* 0x0000000500057211 */ /* 0x000fc800078e10ff */
[----:B------:R-:W-:Y:S01]  /*0480*/  ISETP.GE.AND P0, PT, R5, UR6, PT ;  /* 0x0000000605007c0c */ /* 0x000fe2000bf06270 */
[----:B--2---:R-:W-:-:S05]  /*0490*/  FFMA R21, R4, R21, 0.0010000000474974513054 ;  /* 0x3a83126f04157423 */ /* 0x004fca0000000015 */
[----:B------:R0:W-:Y:S07]  /*04a0*/  STG.E desc[UR4][R10.64], R21 ;  /* 0x000000150a007986 */ /* 0x0001ee000c101904 */
[----:B------:R-:W-:Y:S05]  /*04b0*/  @!P0 BRA `(.L_x_3) ;  /* 0xfffffffc00b08947 */ /* 0x000fea000383ffff */
[----:B------:R-:W-:Y:S05]  /*04c0*/  EXIT ;  /* 0x000000000000794d */ /* 0x000fea0003800000 */
.L_x_4:
[----:B------:R-:W-:-:S00]  /*04d0*/  BRA `(.L_x_4) ;  /* 0xfffffffc00fc7947 */ /* 0x000fc0000383ffff */
[----:B------:R-:W-:-:S00]  /*04e0*/  NOP ;  /* 0x0000000000007918 */ /* 0x000fc00000000000 */
        /* <DEDUP_REMOVED lines=9> */
.L_x_69:


//--------------------- .text._Z19mps_svd_step_kernelPK7ComplexPS_S2_Pfii --------------------------
	.section	.text._Z19mps_svd_step_kernelPK7ComplexPS_S2_Pfii,"ax",@progbits
	.align	128
        .global         _Z19mps_svd_step_kernelPK7ComplexPS_S2_Pfii
        .type           _Z19mps_svd_step_kernelPK7ComplexPS_S2_Pfii,@function
        .size           _Z19mps_svd_step_kernelPK7ComplexPS_S2_Pfii,(.L_x_68 - _Z19mps_svd_step_kernelPK7ComplexPS_S2_Pfii)
        .other          _Z19mps_svd_step_kernelPK7ComplexPS_S2_Pfii,@"STO_CUDA_ENTRY STV_DEFAULT"
_Z19mps_svd_step_kernelPK7ComplexPS_S2_Pfii:
.text._Z19mps_svd_step_kernelPK7ComplexPS_S2_Pfii:
[----:B------:R-:W-:Y:S01]  /*0000*/  LDC R1, c[0x0][0x37c] ;  /* 0x0000df00ff017b82 */ /* 0x000fe20000000800 */
[----:B------:R-:W0:Y:S07]  /*0010*/  S2R R0, SR_TID.X ;  /* 0x0000000000007919 */ /* 0x000e2e0000002100 */
[----:B------:R-:W0:Y:S01]  /*0020*/  S2UR UR4, SR_CTAID.X ;  /* 0x00000000000479c3 */ /* 0x000e220000002500 */
[----:B------:R-:W1:Y:S01]  /*0030*/  LDCU.64 UR10, c[0x0][0x358] ;  /* 0x00006b00ff0a77ac */ /* 0x000e620008000a00 */
[----:B------:R-:W-:Y:S06]  /*0040*/  BSSY.RECONVERGENT B0, `(.L_x_5) ;  /* 0x00000e4000007945 */ /* 0x000fec0003800200 */
[----:B------:R-:W0:Y:S08]  /*0050*/  LDC R3, c[0x0][0x360] ;  /* 0x0000d800ff037b82 */ /* 0x000e300000000800 */
[----:B------:R-:W2:Y:S01]  /*0060*/  LDC R11, c[0x0][0x3a4] ;  /* 0x0000e900ff0b7b82 */ /* 0x000ea20000000800 */
[----:B0-----:R-:W-:-:S05]  /*0070*/  IMAD R0, R3, UR4, R0 ;  /* 0x0000000403007c24 */ /* 0x001fca000f8e0200 */
[----:B--2---:R-:W-:-:S13]  /*0080*/  ISETP.GE.AND P0, PT, R0, R11, PT ;  /* 0x0000000b0000720c */ /* 0x004fda0003f06270 */
[----:B-1----:R-:W-:Y:S05]  /*0090*/  @P0 BRA `(.L_x_6) ;  /* 0x0000000c00780947 */ /* 0x002fea0003800000 */
[----:B------:R-:W0:Y:S01]  /*00a0*/  LDCU UR6, c[0x0][0x3a0] ;  /* 0x00007400ff0677ac */ /* 0x000e220008000800 */
[----:B------:R-:W-:Y:S01]  /*00b0*/  HFMA2 R8, -RZ, RZ, 0, 0 ;  /* 0x00000000ff087431 */ /* 0x000fe200000001ff */
[----:B------:R-:W-:Y:S01]  /*00c0*/  MOV R13, RZ ;  /* 0x000000ff000d7202 */ /* 0x000fe20000000f00 */
[----:B0-----:R-:W-:-:S09]  /*00d0*/  UISETP.GE.AND UP0, UPT, UR6, 0x1, UPT ;  /* 0x000000010600788c */ /* 0x001fd2000bf06270 */
[----:B------:R-:W-:Y:S05]  /*00e0*/  BRA.U !UP0, `(.L_x_7) ;  /* 0x0000000d08547547 */ /* 0x000fea000b800000 */
[----:B------:R-:W-:Y:S01]  /*00f0*/  UISETP.GE.U32.AND UP1, UPT, UR6, 0x8, UPT ;  /* 0x000000080600788c */ /* 0x000fe2000bf26070 */
[----:B------:R-:W-:Y:S01]  /*0100*/  CS2R R12, SRZ ;  /* 0x00000000000c7805 */ /* 0x000fe2000001ff00 */
[----:B------:R-:W-:Y:S01]  /*0110*/  ULOP3.LUT UR7, UR6, 0x7, URZ, 0xc0, !UPT ;  /* 0x0000000706077892 */ /* 0x000fe2000f8ec0ff */
[----:B------:R-:W-:-:S03]  /*0120*/  MOV R8, RZ ;  /* 0x000000ff00087202 */ /* 0x000fc60000000f00 */
[----:B------:R-:W-:-:S03]  /*0130*/  UISETP.NE.AND UP0, UPT, UR7, URZ, UPT ;  /* 0x000000ff0700728c */ /* 0x000fc6000bf05270 */
[----:B------:R-:W-:Y:S08]  /*0140*/  BRA.U !UP1, `(.L_x_8) ;  /* 0x0000000509a47547 */ /* 0x000ff0000b800000 */
[----:B------:R-:W0:Y:S01]  /*0150*/  LDCU.64 UR4, c[0x0][0x388] ;  /* 0x00007100ff0477ac */ /* 0x000e220008000a00 */
[----:B------:R-:W-:Y:S01]  /*0160*/  HFMA2 R13, -RZ, RZ, 0, 0 ;  /* 0x00000000ff0d7431 */ /* 0x000fe200000001ff */
[----:B------:R-:W-:Y:S01]  /*0170*/  MOV R10, R0 ;  /* 0x00000000000a7202 */ /* 0x000fe20000000f00 */
[----:B------:R-:W-:-:S04]  /*0180*/  ULOP3.LUT UR8, UR6, 0x7ffffff8, URZ, 0xc0, !UPT ;  /* 0x7ffffff806087892 */ /* 0x000fc8000f8ec0ff */
[----:B------:R-:W-:Y:S02]  /*0190*/  UIADD3 UR9, UPT, UPT, -UR8, URZ, URZ ;  /* 0x000000ff08097290 */ /* 0x000fe4000fffe1ff */
[----:B------:R-:W-:Y:S01]  /*01a0*/  MOV R12, UR8 ;  /* 0x00000008000c7c02 */ /* 0x000fe20008000f00 */
[----:B0-----:R-:W-:-:S04]  /*01b0*/  UIADD3 UR4, UP1, UPT, UR4, 0x20, URZ ;  /* 0x0000002004047890 */ /* 0x001fc8000ff3e0ff */
[----:B------:R-:W-:Y:S02]  /*01c0*/  UIADD3.X UR5, UPT, UPT, URZ, UR5, URZ, UP1, !UPT ;  /* 0x00000005ff057290 */ /* 0x000fe40008ffe4ff */
[----:B------:R-:W-:-:S04]  /*01d0*/  MOV R2, UR4 ;  /* 0x0000000400027c02 */ /* 0x000fc80008000f00 */
[----:B------:R-:W-:-:S07]  /*01e0*/  MOV R3, UR5 ;  /* 0x0000000500037c02 */ /* 0x000fce0008000f00 */
.L_x_9:
[----:B------:R-:W0:Y:S01]  /*01f0*/  LDC.64 R6, c[0x0][0x380] ;  /* 0x0000e000ff067b82 */ /* 0x000e220000000a00 */
[----:B------:R-:W2:Y:S04]  /*0200*/  LDG.E.CONSTANT R23, desc[UR10][R2.64+-0x1c] ;  /* 0xffffe40a02177981 */ /* 0x000ea8000c1e9900 */
[----:B------:R-:W3:Y:S04]  /*0210*/  LDG.E.CONSTANT R9, desc[UR10][R2.64+-0x20] ;  /* 0xffffe00a02097981 */ /* 0x000ee8000c1e9900 */
[----:B------:R-:W4:Y:S04]  /*0220*/  LDG.E.CONSTANT R24, desc[UR10][R2.64+-0x14] ;  /* 0xffffec0a02187981 */ /* 0x000f28000c1e9900 */
[----:B------:R-:W5:Y:S04]  /*0230*/  LDG.E.CONSTANT R26, desc[UR10][R2.64+-0x18] ;  /* 0xffffe80a021a7981 */ /* 0x000f68000c1e9900 */
[----:B------:R-:W5:Y:S04]  /*0240*/  LDG.E.CONSTANT R15, desc[UR10][R2.64+-0xc] ;  /* 0xfffff40a020f7981 */ /* 0x000f68000c1e9900 */
[----:B------:R-:W5:Y:S01]  /*0250*/  LDG.E.CONSTANT R21, desc[UR10][R2.64+-0x10] ;  /* 0xfffff00a02157981 */ /* 0x000f62000c1e9900 */
[----:B0-----:R-:W-:-:S03]  /*0260*/  IMAD.WIDE R6, R10, 0x8, R6 ;  /* 0x000000080a067825 */ /* 0x001fc600078e0206 */
[----:B------:R-:W5:Y:S04]  /*0270*/  LDG.E.CONSTANT R22, desc[UR10][R2.64+-0x8] ;  /* 0xfffff80a02167981 */ /* 0x000f68000c1e9900 */
[----:B------:R-:W2:Y:S04]  /*0280*/  LDG.E.CONSTANT R20, desc[UR10][R6.64+0x4] ;  /* 0x0000040a06147981 */ /* 0x000ea8000c1e9900 */
[----:B------:R0:W4:Y:S01]  /*0290*/  LDG.E.CONSTANT R28, desc[UR10][R6.64] ;  /* 0x0000000a061c7981 */ /* 0x000122000c1e9900 */
[----:B------:R-:W-:-:S05]  /*02a0*/  IMAD.WIDE R18, R11, 0x8, R6 ;  /* 0x000000080b127825 */ /* 0x000fca00078e0206 */
[----:B------:R-:W5:Y:S01]  /*02b0*/  LDG.E.CONSTANT R17, desc[UR10][R18.64+0x4] ;  /* 0x0000040a12117981 */ /* 0x000f62000c1e9900 */
[----:B------:R-:W-:-:S03]  /*02c0*/  IMAD.WIDE R4, R11, 0x8, R18 ;  /* 0x000000080b047825 */ /* 0x000fc600078e0212 */
[----:B------:R-:W5:Y:S01]  /*02d0*/  LDG.E.CONSTANT R25, desc[UR10][R18.64] ;  /* 0x0000000a12197981 */ /* 0x000f62000c1e9900 */
[----:B0-----:R-:W-:-:S03]  /*02e0*/  IMAD.WIDE R6, R11, 0x8, R4 ;  /* 0x000000080b067825 */ /* 0x001fc600078e0204 */
[----:B------:R-:W5:Y:S04]  /*02f0*/  LDG.E.CONSTANT R14, desc[UR10][R4.64+0x4] ;  /* 0x0000040a040e7981 */ /* 0x000f68000c1e9900 */
[----:B------:R5:W5:Y:S04]  /*0300*/  LDG.E.CONSTANT R16, desc[UR10][R4.64] ;  /* 0x0000000a04107981 */ /* 0x000b68000c1e9900 */
[----:B------:R-:W5:Y:S01]  /*0310*/  LDG.E.CONSTANT R19, desc[UR10][R6.64] ;  /* 0x0000000a06137981 */ /* 0x000f62000c1e9900 */
[----:B--2---:R-:W-:Y:S01]  /*0320*/  FMUL R27, R20, R23 ;  /* 0x00000017141b7220 */ /* 0x004fe20000400000 */
[----:B---3--:R-:W-:-:S02]  /*0330*/  FMUL R29, R9, R20 ;  /* 0x00000014091d7220 */ /* 0x008fc40000400000 */
[----:B------:R-:W2:Y:S01]  /*0340*/  LDG.E.CONSTANT R20, desc[UR10][R2.64+-0x4] ;  /* 0xfffffc0a02147981 */ /* 0x000ea2000c1e9900 */
[----:B----4-:R-:W-:-:S03]  /*0350*/  FFMA R27, R28, R9, -R27 ;  /* 0x000000091c1b7223 */ /* 0x010fc6000000081b */
[----:B------:R0:W3:Y:S01]  /*0360*/  LDG.E.CONSTANT R9, desc[UR10][R6.64+0x4] ;  /* 0x0000040a06097981 */ /* 0x0000e2000c1e9900 */
[----:B-----5:R-:W-:Y:S01]  /*0370*/  FMUL R4, R17, R24 ;  /* 0x0000001811047220 */ /* 0x020fe20000400000 */
[----:B------:R-:W-:Y:S01]  /*0380*/  FMUL R5, R26, R17 ;  /* 0x000000111a057220 */ /* 0x000fe20000400000 */
[----:B------:R-:W-:Y:S02]  /*0390*/  FFMA R28, R28, R23, R29 ;  /* 0x000000171c1c7223 */ /* 0x000fe4000000001d */
[C---:B------:R-:W-:Y:S01]  /*03a0*/  FFMA R17, R25.reuse, R26, -R4 ;  /* 0x0000001a19117223 */ /* 0x040fe20000000804 */
[----:B------:R-:W-:Y:S01]  /*03b0*/  FFMA R24, R25, R24, R5 ;  /* 0x0000001819187223 */ /* 0x000fe20000000005 */
[----:B------:R-:W-:-:S04]  /*03c0*/  IMAD.WIDE R4, R11, 0x8, R6 ;  /* 0x000000080b047825 */ /* 0x000fc800078e0206 */
[----:B------:R-:W-:Y:S01]  /*03d0*/  FADD R13, R28, R13 ;  /* 0x0000000d1c0d7221 */ /* 0x000fe20000000000 */
[----:B------:R-:W-:Y:S01]  /*03e0*/  FMUL R23, R14, R15 ;  /* 0x0000000f0e177220 */ /* 0x000fe20000400000 */
[----:B------:R-:W-:Y:S01]  /*03f0*/  FMUL R26, R21, R14 ;  /* 0x0000000e151a7220 */ /* 0x000fe20000400000 */
[----:B------:R-:W-:Y:S01]  /*0400*/  FADD R8, R27, R8 ;  /* 0x000000081b087221 */ /* 0x000fe20000000000 */
[----:B0-----:R-:W-:-:S04]  /*0410*/  IMAD.WIDE R6, R11, 0x8, R4 ;  /* 0x000000080b067825 */ /* 0x001fc800078e0204 */
[----:B------:R-:W-:Y:S01]  /*0420*/  FADD R14, R13, R24 ;  /* 0x000000180d0e7221 */ /* 0x000fe20000000000 */
[----:B------:R-:W-:Y:S01]  /*0430*/  FFMA R13, R16, R15, R26 ;  /* 0x0000000f100d7223 */ /* 0x000fe2000000001a */
[----:B------:R-:W-:Y:S01]  /*0440*/  FADD R17, R8, R17 ;  /* 0x0000001108117221 */ /* 0x000fe20000000000 */
[----:B------:R-:W-:Y:S01]  /*0450*/  FFMA R18, R16, R21, -R23 ;  /* 0x0000001510127223 */ /* 0x000fe20000000817 */
[----:B------:R-:W4:Y:S04]  /*0460*/  LDG.E.CONSTANT R15, desc[UR10][R4.64+0x4] ;  /* 0x0000040a040f7981 */ /* 0x000f28000c1e9900 */
[----:B------:R-:W4:Y:S04]  /*0470*/  LDG.E.CONSTANT R23, desc[UR10][R2.64] ;  /* 0x0000000a02177981 */ /* 0x000f28000c1e9900 */
[----:B------:R-:W5:Y:S04]  /*0480*/  LDG.E.CONSTANT R21, desc[UR10][R2.64+0x4] ;  /* 0x0000040a02157981 */ /* 0x000f68000c1e9900 */
[----:B------:R0:W5:Y:S04]  /*0490*/  LDG.E.CONSTANT R16, desc[UR10][R4.64] ;  /* 0x0000000a04107981 */ /* 0x000168000c1e9900 */
[----:B------:R-:W5:Y:S04]  /*04a0*/  LDG.E.CONSTANT R24, desc[UR10][R6.64+0x4] ;  /* 0x0000040a06187981 */ /* 0x000f68000c1e9900 */
[----:B------:R-:W5:Y:S01]  /*04b0*/  LDG.E.CONSTANT R27, desc[UR10][R2.64+0x8] ;  /* 0x0000080a021b7981 */ /* 0x000f62000c1e9900 */
[----:B------:R-:W-:-:S03]  /*04c0*/  FADD R18, R17, R18 ;  /* 0x0000001211127221 */ /* 0x000fc60000000000 */
[----:B------:R-:W5:Y:S01]  /*04d0*/  LDG.E.CONSTANT R25, desc[UR10][R6.64] ;  /* 0x0000000a06197981 */ /* 0x000f62000c1e9900 */
[----:B---3--:R-:W-:Y:S01]  /*04e0*/  FMUL R29, R22, R9 ;  /* 0x00000009161d7220 */ /* 0x008fe20000400000 */
[----:B--2---:R-:W-:Y:S01]  /*04f0*/  FMUL R26, R9, R20 ;  /* 0x00000014091a7220 */ /* 0x004fe20000400000 */
[----:B------:R-:W-:-:S04]  /*0500*/  IMAD.WIDE R8, R11, 0x8, R6 ;  /* 0x000000080b087825 */ /* 0x000fc800078e0206 */
[C---:B------:R-:W-:Y:S01]  /*0510*/  FFMA R20, R19.reuse, R20, R29 ;  /* 0x0000001413147223 */ /* 0x040fe2000000001d */
[----:B------:R-:W-:Y:S01]  /*0520*/  FFMA R22, R19, R22, -R26 ;  /* 0x0000001613167223 */ /* 0x000fe2000000081a */
[----:B------:R-:W2:Y:S01]  /*0530*/  LDG.E.CONSTANT R29, desc[UR10][R2.64+0x14] ;  /* 0x0000140a021d7981 */ /* 0x000ea2000c1e9900 */
[----:B0-----:R-:W-:-:S03]  /*0540*/  IMAD.WIDE R4, R11, 0x8, R8 ;  /* 0x000000080b047825 */ /* 0x001fc600078e0208 */
[----:B------:R-:W3:Y:S04]  /*0550*/  LDG.E.CONSTANT R26, desc[UR10][R2.64+0xc] ;  /* 0x00000c0a021a7981 */ /* 0x000ee8000c1e9900 */
[----:B------:R-:W2:Y:S04]  /*0560*/  LDG.E.CONSTANT R19, desc[UR10][R8.64+0x4] ;  /* 0x0000040a08137981 */ /* 0x000ea8000c1e9900 */
[----:B------:R-:W2:Y:S04]  /*0570*/  LDG.E.CONSTANT R6, desc[UR10][R2.64+0x10] ;  /* 0x0000100a02067981 */ /* 0x000ea8000c1e9900 */
[----:B------:R-:W2:Y:S04]  /*0580*/  LDG.E.CONSTANT R7, desc[UR10][R4.64] ;  /* 0x0000000a04077981 */ /* 0x000ea8000c1e9900 */
[----:B------:R0:W2:Y:S04]  /*0590*/  LDG.E.CONSTANT R17, desc[UR10][R4.64+0x4] ;  /* 0x0000040a04117981 */ /* 0x0000a8000c1e9900 */
[----:B------:R4:W2:Y:S01]  /*05a0*/  LDG.E.CONSTANT R28, desc[UR10][R8.64] ;  /* 0x0000000a081c7981 */ /* 0x0008a2000c1e9900 */
[----:B0-----:R-:W-:-:S03]  /*05b0*/  FADD R5, R14, R13 ;  /* 0x0000000d0e057221 */ /* 0x001fc60000000000 */
[----:B------:R-:W2:Y:S04]  /*05c0*/  LDG.E.CONSTANT R13, desc[UR10][R2.64+0x1c] ;  /* 0x00001c0a020d7981 */ /* 0x000ea8000c1e9900 */
[----:B------:R0:W2:Y:S01]  /*05d0*/  LDG.E.CONSTANT R14, desc[UR10][R2.64+0x18] ;  /* 0x0000180a020e7981 */ /* 0x0000a2000c1e9900 */
[----:B----4-:R-:W-:Y:S01]  /*05e0*/  FMUL R8, R23, R15 ;  /* 0x0000000f17087220 */ /* 0x010fe20000400000 */
[-C--:B-----5:R-:W-:Y:S01]  /*05f0*/  FMUL R9, R15, R21.reuse ;  /* 0x000000150f097220 */ /* 0x0a0fe20000400000 */
[----:B------:R-:W-:Y:S01]  /*0600*/  FADD R20, R5, R20 ;  /* 0x0000001405147221 */ /* 0x000fe20000000000 */
[----:B------:R-:W-:Y:S01]  /*0610*/  FMUL R5, R27, R24 ;  /* 0x000000181b057220 */ /* 0x000fe20000400000 */
[----:B------:R-:W-:Y:S01]  /*0620*/  FFMA R21, R16, R21, R8 ;  /* 0x0000001510157223 */ /* 0x000fe20000000008 */
[----:B------:R-:W-:Y:S01]  /*0630*/  FADD R18, R18, R22 ;  /* 0x0000001612127221 */ /* 0x000fe20000000000 */
[----:B------:R-:W-:Y:S01]  /*0640*/  FFMA R9, R16, R23, -R9 ;  /* 0x0000001710097223 */ /* 0x000fe20000000809 */
[----:B------:R-:W-:Y:S01]  /*0650*/  UIADD3 UR9, UPT, UPT, UR9, 0x8, URZ ;  /* 0x0000000809097890 */ /* 0x000fe2000fffe0ff */
[----:B------:R-:W-:-:S02]  /*0660*/  FADD R20, R20, R21 ;  /* 0x0000001514147221 */ /* 0x000fc40000000000 */
[----:B------:R-:W-:Y:S01]  /*0670*/  FADD R9, R18, R9 ;  /* 0x0000000912097221 */ /* 0x000fe20000000000 */
[----:B------:R-:W-:Y:S01]  /*0680*/  UISETP.NE.AND UP1, UPT, UR9, URZ, UPT ;  /* 0x000000ff0900728c */ /* 0x000fe2000bf25270 */
[----:B0-----:R-:W-:Y:S02]  /*0690*/  IADD3 R2, P0, PT, R2, 0x40, RZ ;  /* 0x0000004002027810 */ /* 0x001fe40007f1e0ff */
[----:B------:R-:W-:Y:S02]  /*06a0*/  LEA R10, R11, R10, 0x3 ;  /* 0x0000000a0b0a7211 */ /* 0x000fe400078e18ff */
[----:B------:R-:W-:Y:S01]  /*06b0*/  IADD3.X R3, PT, PT, RZ, R3, RZ, P0, !PT ;  /* 0x00000003ff037210 */ /* 0x000fe200007fe4ff */
[-C--:B---3--:R-:W-:Y:S01]  /*06c0*/  FMUL R8, R24, R26.reuse ;  /* 0x0000001a18087220 */ /* 0x088fe20000400000 */
[----:B------:R-:W-:Y:S01]  /*06d0*/  FFMA R5, R25, R26, R5 ;  /* 0x0000001a19057223 */ /* 0x000fe20000000005 */
[----:B--2---:R-:W-:Y:S02]  /*06e0*/  FMUL R15, R19, R29 ;  /* 0x0000001d130f7220 */ /* 0x004fe40000400000 */
[----:B------:R-:W-:Y:S01]  /*06f0*/  FFMA R8, R25, R27, -R8 ;  /* 0x0000001b19087223 */ /* 0x000fe20000000808 */
[----:B------:R-:W-:Y:S01]  /*0700*/  FMUL R4, R6, R19 ;  /* 0x0000001306047220 */ /* 0x000fe20000400000 */
[----:B------:R-:W-:-:S02]  /*0710*/  FADD R5, R20, R5 ;  /* 0x0000000514057221 */ /* 0x000fc40000000000 */
[----:B------:R-:W-:Y:S01]  /*0720*/  FADD R8, R9, R8 ;  /* 0x0000000809087221 */ /* 0x000fe20000000000 */
[C---:B------:R-:W-:Y:S01]  /*0730*/  FFMA R15, R28.reuse, R6, -R15 ;  /* 0x000000061c0f7223 */ /* 0x040fe2000000080f */
[----:B------:R-:W-:-:S03]  /*0740*/  FFMA R4, R28, R29, R4 ;  /* 0x0000001d1c047223 */ /* 0x000fc60000000004 */
[----:B------:R-:W-:Y:S01]  /*0750*/  FADD R8, R8, R15 ;  /* 0x0000000f08087221 */ /* 0x000fe20000000000 */
[----:B------:R-:W-:Y:S01]  /*0760*/  FADD R4, R5, R4 ;  /* 0x0000000405047221 */ /* 0x000fe20000000000 */
[----:B------:R-:W-:Y:S01]  /*0770*/  FMUL R6, R17, R13 ;  /* 0x0000000d11067220 */ /* 0x000fe20000400000 */
[----:B------:R-:W-:-:S03]  /*0780*/  FMUL R16, R14, R17 ;  /* 0x000000110e107220 */ /* 0x000fc60000400000 */
[C---:B------:R-:W-:Y:S01]  /*0790*/  FFMA R5, R7.reuse, R14, -R6 ;  /* 0x0000000e07057223 */ /* 0x040fe20000000806 */
[----:B------:R-:W-:-:S03]  /*07a0*/  FFMA R13, R7, R13, R16 ;  /* 0x0000000d070d7223 */ /* 0x000fc60000000010 */
[----:B------:R-:W-:Y:S01]  /*07b0*/  FADD R8, R8, R5 ;  /* 0x0000000508087221 */ /* 0x000fe20000000000 */
[----:B------:R-:W-:Y:S01]  /*07c0*/  FADD R13, R4, R13 ;  /* 0x0000000d040d7221 */ /* 0x000fe20000000000 */
[----:B------:R-:W-:Y:S06]  /*07d0*/  BRA.U UP1, `(.L_x_9) ;  /* 0xfffffff901847547 */ /* 0x000fec000b83ffff */
.L_x_8:
[----:B------:R-:W-:Y:S05]  /*07e0*/  BRA.U !UP0, `(.L_x_7) ;  /* 0x0000000508947547 */ /* 0x000fea000b800000 */
[----:B------:R-:W-:Y:S02]  /*07f0*/  UISETP.GE.U32.AND UP0, UPT, UR7, 0x4, UPT ;  /* 0x000000040700788c */ /* 0x000fe4000bf06070 */
[----:B------:R-:W-:-:S04]  /*0800*/  ULOP3.LUT UR5, UR6, 0x3, URZ, 0xc0, !UPT ;  /* 0x0000000306057892 */ /* 0x000fc8000f8ec0ff */
[----:B------:R-:W-:-:S03]  /*0810*/  UISETP.NE.AND UP1, UPT, UR5, URZ, UPT ;  /* 0x000000ff0500728c */ /* 0x000fc6000bf25270 */
[----:B------:R-:W-:Y:S08]  /*0820*/  BRA.U !UP0, `(.L_x_10) ;  /* 0x0000000108c47547 */ /* 0x000ff0000b800000 */
[----:B------:R-:W0:Y:S01]  /*0830*/  LDC.64 R28, c[0x0][0x380] ;  /* 0x0000e000ff1c7b82 */ /* 0x000e220000000a00 */
[----:B------:R-:W-:-:S07]  /*0840*/  IMAD R5, R12, R11, R0 ;  /* 0x0000000b0c057224 */ /* 0x000fce00078e0200 */
[----:B------:R-:W1:Y:S01]  /*0850*/  LDC.64 R2, c[0x0][0x388] ;  /* 0x0000e200ff027b82 */ /* 0x000e620000000a00 */
[----:B0-----:R-:W-:-:S05]  /*0860*/  IMAD.WIDE R28, R5, 0x8, R28 ;  /* 0x00000008051c7825 */ /* 0x001fca00078e021c */
[----:B------:R-:W2:Y:S01]  /*0870*/  LDG.E.CONSTANT R9, desc[UR10][R28.64+0x4] ;  /* 0x0000040a1c097981 */ /* 0x000ea2000c1e9900 */
[----:B------:R-:W-:-:S03]  /*0880*/  IMAD.WIDE R6, R11, 0x8, R28 ;  /* 0x000000080b067825 */ /* 0x000fc600078e021c */
[----:B------:R-:W3:Y:S01]  /*0890*/  LDG.E.CONSTANT R19, desc[UR10][R28.64] ;  /* 0x0000000a1c137981 */ /* 0x000ee2000c1e9900 */
[----:B-1----:R-:W-:-:S03]  /*08a0*/  IMAD.WIDE.U32 R2, R12, 0x8, R2 ;  /* 0x000000080c027825 */ /* 0x002fc600078e0002 */
[----:B------:R-:W4:Y:S01]  /*08b0*/  LDG.E.CONSTANT R17, desc[UR10][R6.64+0x4] ;  /* 0x0000040a06117981 */ /* 0x000f22000c1e9900 */
[----:B------:R-:W-:-:S03]  /*08c0*/  IMAD.WIDE R4, R11, 0x8, R6 ;  /* 0x000000080b047825 */ /* 0x000fc600078e0206 */
[----:B------:R-:W2:Y:S04]  /*08d0*/  LDG.E.CONSTANT R10, desc[UR10][R2.64+0x4] ;  /* 0x0000040a020a7981 */ /* 0x000ea8000c1e9900 */
[----:B------:R-:W5:Y:S01]  /*08e0*/  LDG.E.CONSTANT R16, desc[UR10][R2.64] ;  /* 0x0000000a02107981 */ /* 0x000f62000c1e9900 */
[----:B------:R-:W-:-:S03]  /*08f0*/  IMAD.WIDE R14, R11, 0x8, R4 ;  /* 0x000000080b0e7825 */ /* 0x000fc600078e0204 */
[----:B------:R-:W4:Y:S04]  /*0900*/  LDG.E.CONSTANT R18, desc[UR10][R2.64+0xc] ;  /* 0x00000c0a02127981 */ /* 0x000f28000c1e9900 */
[----:B------:R-:W4:Y:S04]  /*0910*/  LDG.E.CONSTANT R20, desc[UR10][R2.64+0x8] ;  /* 0x0000080a02147981 */ /* 0x000f28000c1e9900 */
[----:B------:R-:W4:Y:S04]  /*0920*/  LDG.E.CONSTANT R21, desc[UR10][R2.64+0x14] ;  /* 0x0000140a02157981 */ /* 0x000f28000c1e9900 */
[----:B------:R-:W4:Y:S04]  /*0930*/  LDG.E.CONSTANT R22, desc[UR10][R4.64+0x4] ;  /* 0x0000040a04167981 */ /* 0x000f28000c1e9900 */
[----:B------:R2:W4:Y:S04]  /*0940*/  LDG.E.CONSTANT R25, desc[UR10][R6.64] ;  /* 0x0000000a06197981 */ /* 0x000528000c1e9900 */
[----:B------:R-:W4:Y:S04]  /*0950*/  LDG.E.CONSTANT R23, desc[UR10][R2.64+0x10] ;  /* 0x0000100a02177981 */ /* 0x000f28000c1e9900 */
[----:B------:R-:W4:Y:S04]  /*0960*/  LDG.E.CONSTANT R27, desc[UR10][R2.64+0x1c] ;  /* 0x00001c0a021b7981 */ /* 0x000f28000c1e9900 */
[----:B------:R-:W4:Y:S04]  /*0970*/  LDG.E.CONSTANT R24, desc[UR10][R14.64+0x4] ;  /* 0x0000040a0e187981 */ /* 0x000f28000c1e9900 */
[----:B------:R-:W4:Y:S04]  /*0980*/  LDG.E.CONSTANT R26, desc[UR10][R4.64] ;  /* 0x0000000a041a7981 */ /* 0x000f28000c1e9900 */
[----:B------:R0:W4:Y:S04]  /*0990*/  LDG.E.CONSTANT R29, desc[UR10][R2.64+0x18] ;  /* 0x0000180a021d7981 */ /* 0x000128000c1e9900 */
[----:B------:R-:W4:Y:S01]  /*09a0*/  LDG.E.CONSTANT R28, desc[UR10][R14.64] ;  /* 0x0000000a0e1c7981 */ /* 0x000f22000c1e9900 */
[----:B------:R-:W-:Y:S01]  /*09b0*/  IADD3 R12, PT, PT, R12, 0x4, RZ ;  /* 0x000000040c0c7810 */ /* 0x000fe20007ffe0ff */
[----:B--2---:R-:W-:Y:S01]  /*09c0*/  FMUL R6, R9, R10 ;  /* 0x0000000a09067220 */ /* 0x004fe20000400000 */
[----:B-----5:R-:W-:-:S03]  /*09d0*/  FMUL R9, R16, R9 ;  /* 0x0000000910097220 */ /* 0x020fc60000400000 */
[----:B---3--:R-:W-:Y:S01]  /*09e0*/  FFMA R7, R19, R16, -R6 ;  /* 0x0000001013077223 */ /* 0x008fe20000000806 */
[----:B----4-:R-:W-:Y:S01]  /*09f0*/  FMUL R6, R17, R18 ;  /* 0x0000001211067220 */ /* 0x010fe20000400000 */
[----:B------:R-:W-:Y:S01]  /*0a00*/  FFMA R10, R19, R10, R9 ;  /* 0x0000000a130a7223 */ /* 0x000fe20000000009 */
[----:B------:R-:W-:Y:S01]  /*0a10*/  FMUL R17, R20, R17 ;  /* 0x0000001114117220 */ /* 0x000fe20000400000 */
[----:B------:R-:W-:Y:S02]  /*0a20*/  FADD R7, R8, R7 ;  /* 0x0000000708077221 */ /* 0x000fe40000000000 */
[----:B------:R-:W-:Y:S01]  /*0a30*/  FADD R10, R13, R10 ;  /* 0x0000000a0d0a7221 */ /* 0x000fe20000000000 */
[----:B0-----:R-:W-:Y:S01]  /*0a40*/  FMUL R3, R22, R21 ;  /* 0x0000001516037220 */ /* 0x001fe20000400000 */
[C---:B------:R-:W-:Y:S01]  /*0a50*/  FFMA R6, R25.reuse, R20, -R6 ;  /* 0x0000001419067223 */ /* 0x040fe20000000806 */
[----:B------:R-:W-:Y:S01]  /*0a60*/  FFMA R17, R25, R18, R17 ;  /* 0x0000001219117223 */ /* 0x000fe20000000011 */
[----:B------:R-:W-:-:S02]  /*0a70*/  FMUL R22, R23, R22 ;  /* 0x0000001617167220 */ /* 0x000fc40000400000 */
[----:B------:R-:W-:Y:S01]  /*0a80*/  FADD R6, R7, R6 ;  /* 0x0000000607067221 */ /* 0x000fe20000000000 */
[----:B------:R-:W-:Y:S01]  /*0a90*/  FADD R10, R10, R17 ;  /* 0x000000110a0a7221 */ /* 0x000fe20000000000 */
[----:B------:R-:W-:Y:S01]  /*0aa0*/  FMUL R5, R24, R27 ;  /* 0x0000001b18057220 */ /* 0x000fe20000400000 */
[C---:B------:R-:W-:Y:S01]  /*0ab0*/  FFMA R3, R26.reuse, R23, -R3 ;  /* 0x000000171a037223 */ /* 0x040fe20000000803 */
[----:B------:R-:W-:Y:S01]  /*0ac0*/  FFMA R21, R26, R21, R22 ;  /* 0x000000151a157223 */ /* 0x000fe20000000016 */
[----:B------:R-:W-:Y:S02]  /*0ad0*/  FMUL R24, R29, R24 ;  /* 0x000000181d187220 */ /* 0x000fe40000400000 */
[----:B------:R-:W-:Y:S01]  /*0ae0*/  FADD R3, R6, R3 ;  /* 0x0000000306037221 */ /* 0x000fe20000000000 */
[----:B------:R-:W-:Y:S01]  /*0af0*/  FADD R10, R10, R21 ;  /* 0x000000150a0a7221 */ /* 0x000fe20000000000 */
[C---:B------:R-:W-:Y:S01]  /*0b00*/  FFMA R8, R28.reuse, R29, -R5 ;  /* 0x0000001d1c087223 */ /* 0x040fe20000000805 */
[----:B------:R-:W-:-:S03]  /*0b10*/  FFMA R13, R28, R27, R24 ;  /* 0x0000001b1c0d7223 */ /* 0x000fc60000000018 */
[----:B------:R-:W-:Y:S01]  /*0b20*/  FADD R8, R3, R8 ;  /* 0x0000000803087221 */ /* 0x000fe20000000000 */
[----:B------:R-:W-:-:S07]  /*0b30*/  FADD R13, R10, R13 ;  /* 0x0000000d0a0d7221 */ /* 0x000fce0000000000 */
.L_x_10:
[----:B------:R-:W-:Y:S05]  /*0b40*/  BRA.U !UP1, `(.L_x_7) ;  /* 0x0000000109bc7547 */ /* 0x000fea000b800000 */
[----:B------:R-:W-:Y:S02]  /*0b50*/  UISETP.NE.AND UP0, UPT, UR5, 0x1, UPT ;  /* 0x000000010500788c */ /* 0x000fe4000bf05270 */
[----:B------:R-:W-:-:S04]  /*0b60*/  ULOP3.LUT UR4, UR6, 0x1, URZ, 0xc0, !UPT ;  /* 0x0000000106047892 */ /* 0x000fc8000f8ec0ff */
[----:B------:R-:W-:-:S03]  /*0b70*/  UISETP.NE.U32.AND UP1, UPT, UR4, 0x1, UPT ;  /* 0x000000010400788c */ /* 0x000fc6000bf25070 */
[----:B------:R-:W-:Y:S08]  /*0b80*/  BRA.U !UP0, `(.L_x_11) ;  /* 0x00000001086c7547 */ /* 0x000ff0000b800000 */
[----:B------:R-:W0:Y:S01]  /*0b90*/  LDC.64 R2, c[0x0][0x380] ;  /* 0x0000e000ff027b82 */ /* 0x000e220000000a00 */
[----:B------:R-:W-:-:S07]  /*0ba0*/  IMAD R5, R12, R11, R0 ;  /* 0x0000000b0c057224 */ /* 0x000fce00078e0200 */
[----:B------:R-:W1:Y:S01]  /*0bb0*/  LDC.64 R6, c[0x0][0x388] ;  /* 0x0000e200ff067b82 */ /* 0x000e620000000a00 */
[----:B0-----:R-:W-:-:S05]  /*0bc0*/  IMAD.WIDE R4, R5, 0x8, R2 ;  /* 0x0000000805047825 */ /* 0x001fca00078e0202 */
[----:B------:R-:W2:Y:S01]  /*0bd0*/  LDG.E.CONSTANT R15, desc[UR10][R4.64+0x4] ;  /* 0x0000040a040f7981 */ /* 0x000ea2000c1e9900 */
[----:B-1----:R-:W-:-:S03]  /*0be0*/  IMAD.WIDE.U32 R6, R12, 0x8, R6 ;  /* 0x000000080c067825 */ /* 0x002fc600078e0006 */
[----:B------:R-:W3:Y:S01]  /*0bf0*/  LDG.E.CONSTANT R9, desc[UR10][R4.64] ;  /* 0x0000000a04097981 */ /* 0x000ee2000c1e9900 */
[----:B------:R-:W-:-:S03]  /*0c00*/  IMAD.WIDE R2, R11, 0x8, R4 ;  /* 0x000000080b027825 */ /* 0x000fc600078e0204 */
[----:B------:R-:W2:Y:S04]  /*0c10*/  LDG.E.CONSTANT R14, desc[UR10][R6.64+0x4] ;  /* 0x0000040a060e7981 */ /* 0x000ea8000c1e9900 */
[----:B------:R-:W4:Y:S04]  /*0c20*/  LDG.E.CONSTANT R10, desc[UR10][R6.64] ;  /* 0x0000000a060a7981 */ /* 0x000f28000c1e9900 */
[----:B------:R-:W5:Y:S04]  /*0c30*/  LDG.E.CONSTANT R21, desc[UR10][R6.64+0xc] ;  /* 0x00000c0a06157981 */ /* 0x000f68000c1e9900 */
[----:B------:R-:W5:Y:S04]  /*0c40*/  LDG.E.CONSTANT R20, desc[UR10][R2.64+0x4] ;  /* 0x0000040a02147981 */ /* 0x000f68000c1e9900 */
[----:B------:R-:W5:Y:S04]  /*0c50*/  LDG.E.CONSTANT R19, desc[UR10][R6.64+0x8] ;  /* 0x0000080a06137981 */ /* 0x000f68000c1e9900 */
[----:B------:R-:W5:Y:S01]  /*0c60*/  LDG.E.CONSTANT R18, desc[UR10][R2.64] ;  /* 0x0000000a02127981 */ /* 0x000f62000c1e9900 */
[----:B------:R-:W-:Y:S01]  /*0c70*/  IADD3 R12, PT, PT, R12, 0x2, RZ ;  /* 0x000000020c0c7810 */ /* 0x000fe20007ffe0ff */
[----:B--2---:R-:W-:Y:S01]  /*0c80*/  FMUL R16, R15, R14 ;  /* 0x0000000e0f107220 */ /* 0x004fe20000400000 */
[----:B----4-:R-:W-:-:S03]  /*0c90*/  FMUL R17, R10, R15 ;  /* 0x0000000f0a117220 */ /* 0x010fc60000400000 */
[C---:B---3--:R-:W-:Y:S01]  /*0ca0*/  FFMA R15, R9.reuse, R10, -R16 ;  /* 0x0000000a090f7223 */ /* 0x048fe20000000810 */
[----:B------:R-:W-:Y:S01]  /*0cb0*/  FFMA R14, R9, R14, R17 ;  /* 0x0000000e090e7223 */ /* 0x000fe20000000011 */
[----:B-----5:R-:W-:Y:S01]  /*0cc0*/  FMUL R23, R20, R21 ;  /* 0x0000001514177220 */ /* 0x020fe20000400000 */
[----:B------:R-:W-:Y:S01]  /*0cd0*/  FMUL R20, R19, R20 ;  /* 0x0000001413147220 */ /* 0x000fe20000400000 */
[----:B------:R-:W-:Y:S01]  /*0ce0*/  FADD R8, R8, R15 ;  /* 0x0000000f08087221 */ /* 0x000fe20000000000 */
[----:B------:R-:W-:Y:S01]  /*0cf0*/  FADD R13, R13, R14 ;  /* 0x0000000e0d0d7221 */ /* 0x000fe20000000000 */
[C---:B------:R-:W-:Y:S01]  /*0d00*/  FFMA R23, R18.reuse, R19, -R23 ;  /* 0x0000001312177223 */ /* 0x040fe20000000817 */
[----:B------:R-:W-:-:S03]  /*0d10*/  FFMA R20, R18, R21, R20 ;  /* 0x0000001512147223 */ /* 0x000fc60000000014 */
[----:B------:R-:W-:Y:S01]  /*0d20*/  FADD R8, R8, R23 ;  /* 0x0000001708087221 */ /* 0x000fe20000000000 */
[----:B------:R-:W-:-:S07]  /*0d30*/  FADD R13, R13, R20 ;  /* 0x000000140d0d7221 */ /* 0x000fce0000000000 */
.L_x_11:
[----:B------:R-:W-:Y:S05]  /*0d40*/  BRA.U UP1, `(.L_x_7) ;  /* 0x00000001013c7547 */ /* 0x000fea000b800000 */
[----:B------:R-:W0:Y:S01]  /*0d50*/  LDC.64 R2, c[0x0][0x380] ;  /* 0x0000e000ff027b82 */ /* 0x000e220000000a00 */
[----:B------:R-:W-:-:S07]  /*0d60*/  IMAD R7, R12, R11, R0 ;  /* 0x0000000b0c077224 */ /* 0x000fce00078e0200 */
[----:B------:R-:W1:Y:S01]  /*0d70*/  LDC.64 R4, c[0x0][0x388] ;  /* 0x0000e200ff047b82 */ /* 0x000e620000000a00 */
[----:B0-----:R-:W-:-:S05]  /*0d80*/  IMAD.WIDE R2, R7, 0x8, R2 ;  /* 0x0000000807027825 */ /* 0x001fca00078e0202 */
[----:B------:R-:W2:Y:S01]  /*0d90*/  LDG.E.CONSTANT R10, desc[UR10][R2.64+0x4] ;  /* 0x0000040a020a7981 */ /* 0x000ea2000c1e9900 */
[----:B-1----:R-:W-:-:S03]  /*0da0*/  IMAD.WIDE.U32 R4, R12, 0x8, R4 ;  /* 0x000000080c047825 */ /* 0x002fc600078e0004 */
[----:B------:R-:W3:Y:S04]  /*0db0*/  LDG.E.CONSTANT R6, desc[UR10][R2.64] ;  /* 0x0000000a02067981 */ /* 0x000ee8000c1e9900 */
[----:B------:R-:W2:Y:S04]  /*0dc0*/  LDG.E.CONSTANT R9, desc[UR10][R4.64+0x4] ;  /* 0x0000040a04097981 */ /* 0x000ea8000c1e9900 */
[----:B------:R-:W4:Y:S01]  /*0dd0*/  LDG.E.CONSTANT R7, desc[UR10][R4.64] ;  /* 0x0000000a04077981 */ /* 0x000f22000c1e9900 */
[----:B--2---:R-:W-:Y:S01]  /*0de0*/  FMUL R15, R10, R9 ;  /* 0x000000090a0f7220 */ /* 0x004fe20000400000 */
[----:B----4-:R-:W-:-:S03]  /*0df0*/  FMUL R10, R7, R10 ;  /* 0x0000000a070a7220 */ /* 0x010fc60000400000 */
[C---:B---3--:R-:W-:Y:S01]  /*0e00*/  FFMA R15, R6.reuse, R7, -R15 ;  /* 0x00000007060f7223 */ /* 0x048fe2000000080f */
[----:B------:R-:W-:-:S03]  /*0e10*/  FFMA R10, R6, R9, R10 ;  /* 0x00000009060a7223 */ /* 0x000fc6000000000a */
[----:B------:R-:W-:Y:S01]  /*0e20*/  FADD R8, R8, R15 ;  /* 0x0000000f08087221 */ /* 0x000fe20000000000 */
[----:B------:R-:W-:-:S07]  /*0e30*/  FADD R13, R13, R10 ;  /* 0x0000000a0d0d7221 */ /* 0x000fce0000000000 */
.L_x_7:
[----:B------:R-:W0:Y:S02]  /*0e40*/  LDC.64 R2, c[0x0][0x390] ;  /* 0x0000e400ff027b82 */ /* 0x000e240000000a00 */
[----:B0-----:R-:W-:-:S05]  /*0e50*/  IMAD.WIDE R2, R0, 0x8, R2 ;  /* 0x0000000800027825 */ /* 0x001fca00078e0202 */
[----:B------:R0:W-:Y:S04]  /*0e60*/  STG.E desc[UR10][R2.64], R8 ;  /* 0x0000000802007986 */ /* 0x0001e8000c10190a */
[----:B------:R0:W-:Y:S02]  /*0e70*/  STG.E desc[UR10][R2.64+0x4], R13 ;  /* 0x0000040d02007986 */ /* 0x0001e4000c10190a */
.L_x_6:
[----:B------:R-:W-:Y:S05]  /*0e80*/  BSYNC.RECONVERGENT B0 ;  /* 0x0000000000007941 */ /* 0x000fea0003800200 */
.L_x_5:
[----:B------:R-:W-:Y:S01]  /*0e90*/  BAR.SYNC.DEFER_BLOCKING 0x0 ;  /* 0x0000000000007b1d */ /* 0x000fe20000010000 */
[----:B------:R-:W-:-:S13]  /*0ea0*/  ISETP.NE.AND P0, PT, R0, RZ, PT ;  /* 0x000000ff0000720c */ /* 0x000fda0003f05270 */
[----:B------:R-:W-:Y:S05]  /*0eb0*/  @P0 EXIT ;  /* 0x000000000000094d */ /* 0x000fea0003800000 */
[----:B------:R-:W-:Y:S01]  /*0ec0*/  ISETP.GE.AND P0, PT, R11, 0x1, PT ;  /* 0x000000010b00780c */ /* 0x000fe20003f06270 */
[----:B------:R-:W-:-:S12]  /*0ed0*/  HFMA2 R9, -RZ, RZ, 0, 0 ;  /* 0x00000000ff097431 */ /* 0x000fd800000001ff */
[----:B------:R-:W-:Y:S05]  /*0ee0*/  @!P0 BRA `(.L_x_12) ;  /* 0x0000000c00088947 */ /* 0x000fea0003800000 */
[C---:B------:R-:W-:Y:S02]  /*0ef0*/  IADD3 R0, PT, PT, R11.reuse, -0x1, RZ ;  /* 0xffffffff0b007810 */ /* 0x040fe40007ffe0ff */
[----:B------:R-:W-:Y:S02]  /*0f00*/  LOP3.LUT R21, R11, 0xf, RZ, 0xc0, !PT ;  /* 0x0000000f0b157812 */ /* 0x000fe400078ec0ff */
[----:B------:R-:W-:Y:S02]  /*0f10*/  ISETP.GE.U32.AND P2, PT, R0, 0xf, PT ;  /* 0x0000000f0000780c */ /* 0x000fe40003f46070 */
[----:B------:R-:W-:Y:S02]  /*0f20*/  ISETP.NE.AND P1, PT, R21, RZ, PT ;  /* 0x000000ff1500720c */ /* 0x000fe40003f25270 */
[----:B------:R-:W-:Y:S02]  /*0f30*/  MOV R9, RZ ;  /* 0x000000ff00097202 */ /* 0x000fe40000000f00 */
[----:B------:R-:W-:-:S07]  /*0f40*/  MOV R0, RZ ;  /* 0x000000ff00007202 */ /* 0x000fce0000000f00 */
[----:B------:R-:W-:Y:S05]  /*0f50*/  @!P2 BRA `(.L_x_13) ;  /* 0x000000040074a947 */ /* 0x000fea0003800000 */
[----:B------:R-:W1:Y:S01]  /*0f60*/  LDCU.64 UR4, c[0x0][0x390] ;  /* 0x00007200ff0477ac */ /* 0x000e620008000a00 */
[----:B------:R-:W-:Y:S02]  /*0f70*/  LOP3.LUT R0, R11, 0x7ffffff0, RZ, 0xc0, !PT ;  /* 0x7ffffff00b007812 */ /* 0x000fe400078ec0ff */
[----:B------:R-:W-:Y:S02]  /*0f80*/  MOV R9, RZ ;  /* 0x000000ff00097202 */ /* 0x000fe40000000f00 */
[----:B------:R-:W-:Y:S01]  /*0f90*/  IADD3 R22, PT, PT, -R0, RZ, RZ ;  /* 0x000000ff00167210 */ /* 0x000fe20007ffe1ff */
[----:B-1----:R-:W-:-:S04]  /*0fa0*/  UIADD3 UR4, UP0, UPT, UR4, 0x40, URZ ;  /* 0x0000004004047890 */ /* 0x002fc8000ff1e0ff */
[----:B------:R-:W-:Y:S02]  /*0fb0*/  UIADD3.X UR5, UPT, UPT, URZ, UR5, URZ, UP0, !UPT ;  /* 0x00000005ff057290 */ /* 0x000fe400087fe4ff */
[----:B0-----:R-:W-:-:S04]  /*0fc0*/  MOV R2, UR4 ;  /* 0x0000000400027c02 */ /* 0x001fc80008000f00 */
[----:B------:R-:W-:-:S07]  /*0fd0*/  MOV R3, UR5 ;  /* 0x0000000500037c02 */ /* 0x000fce0008000f00 */
.L_x_14:
[----:B------:R-:W2:Y:S04]  /*0fe0*/  LDG.E R5, desc[UR10][R2.64+-0x3c] ;  /* 0xffffc40a02057981 */ /* 0x000ea8000c1e1900 */
[----:B------:R-:W3:Y:S04]  /*0ff0*/  LDG.E R4, desc[UR10][R2.64+-0x40] ;  /* 0xffffc00a02047981 */ /* 0x000ee8000c1e1900 */
[----:B------:R-:W4:Y:S04]  /*1000*/  LDG.E R15, desc[UR10][R2.64+-0x34] ;  /* 0xffffcc0a020f7981 */ /* 0x000f28000c1e1900 */
[----:B------:R-:W5:Y:S04]  /*1010*/  LDG.E R17, desc[UR10][R2.64+-0x38] ;  /* 0xffffc80a02117981 */ /* 0x000f68000c1e1900 */
        /* <DEDUP_REMOVED lines=9> */
[----:B------:R-:W5:Y:S01]  /*10b0*/  LDG.E R6, desc[UR10][R2.64+-0x10] ;  /* 0xfffff00a02067981 */ /* 0x000f62000c1e1900 */
[----:B--2---:R-:W-:-:S03]  /*10c0*/  FMUL R7, R5, R5 ;  /* 0x0000000505077220 */ /* 0x004fc60000400000 */
[----:B------:R-:W2:Y:S01]  /*10d0*/  LDG.E R5, desc[UR10][R2.64+-0x4] ;  /* 0xfffffc0a02057981 */ /* 0x000ea2000c1e1900 */
[----:B---3--:R-:W-:-:S03]  /*10e0*/  FFMA R10, R4, R4, R7 ;  /* 0x00000004040a7223 */ /* 0x008fc60000000007 */
[----:B------:R-:W3:Y:S01]  /*10f0*/  LDG.E R4, desc[UR10][R2.64+-0x8] ;  /* 0xfffff80a02047981 */ /* 0x000ee2000c1e1900 */
[----:B----4-:R-:W-:-:S03]  /*1100*/  FMUL R24, R15, R15 ;  /* 0x0000000f0f187220 */ /* 0x010fc60000400000 */
[----:B------:R-:W4:Y:S01]  /*1110*/  LDG.E R7, desc[UR10][R2.64+0x4] ;  /* 0x0000040a02077981 */ /* 0x000f22000c1e1900 */
[----:B------:R-:W-:Y:S01]  /*1120*/  FADD R15, R10, R9 ;  /* 0x000000090a0f7221 */ /* 0x000fe20000000000 */
[----:B-----5:R-:W-:Y:S02]  /*1130*/  FFMA R24, R17, R17, R24 ;  /* 0x0000001111187223 */ /* 0x020fe40000000018 */
[----:B------:R-:W5:Y:S01]  /*1140*/  LDG.E R10, desc[UR10][R2.64] ;  /* 0x0000000a020a7981 */ /* 0x000f62000c1e1900 */
[----:B------:R-:W-:-:S03]  /*1150*/  FMUL R23, R23, R23 ;  /* 0x0000001717177220 */ /* 0x000fc60000400000 */
[----:B------:R-:W5:Y:S01]  /*1160*/  LDG.E R9, desc[UR10][R2.64+0xc] ;  /* 0x00000c0a02097981 */ /* 0x000f62000c1e1900 */
[----:B------:R-:W-:Y:S01]  /*1170*/  FADD R15, R15, R24 ;  /* 0x000000180f0f7221 */ /* 0x000fe20000000000 */
[----:B------:R-:W-:Y:S02]  /*1180*/  FMUL R17, R13, R13 ;  /* 0x0000000d0d117220 */ /* 0x000fe40000400000 */
[----:B------:R-:W5:Y:S01]  /*1190*/  LDG.E R13, desc[UR10][R2.64+0x14] ;  /* 0x0000140a020d7981 */ /* 0x000f62000c1e1900 */
[----:B------:R-:W-:-:S03]  /*11a0*/  FFMA R24, R12, R12, R23 ;  /* 0x0000000c0c187223 */ /* 0x000fc60000000017 */
[----:B------:R-:W5:Y:S01]  /*11b0*/  LDG.E R12, desc[UR10][R2.64+0x8] ;  /* 0x0000080a020c7981 */ /* 0x000f62000c1e1900 */
[----:B------:R-:W-:Y:S01]  /*11c0*/  FFMA R17, R14, R14, R17 ;  /* 0x0000000e0e117223 */ /* 0x000fe20000000011 */
[----:B------:R-:W-:Y:S02]  /*11d0*/  FADD R24, R15, R24 ;  /* 0x000000180f187221 */ /* 0x000fe40000000000 */
[----:B------:R-:W5:Y:S04]  /*11e0*/  LDG.E R14, desc[UR10][R2.64+0x1c] ;  /* 0x00001c0a020e7981 */ /* 0x000f68000c1e1900 */
[----:B------:R-:W5:Y:S01]  /*11f0*/  LDG.E R15, desc[UR10][R2.64+0x10] ;  /* 0x0000100a020f7981 */ /* 0x000f62000c1e1900 */
[----:B------:R-:W-:Y:S01]  /*1200*/  FADD R24, R24, R17 ;  /* 0x0000001118187221 */ /* 0x000fe20000000000 */
[----:B------:R-:W-:-:S02]  /*1210*/  FMUL R23, R16, R16 ;  /* 0x0000001010177220 */ /* 0x000fc40000400000 */
[----:B------:R-:W5:Y:S04]  /*1220*/  LDG.E R17, desc[UR10][R2.64+0x18] ;  /* 0x0000180a02117981 */ /* 0x000f68000c1e1900 */
[----:B------:R-:W5:Y:S01]  /*1230*/  LDG.E R16, desc[UR10][R2.64+0x24] ;  /* 0x0000240a02107981 */ /* 0x000f62000c1e1900 */
[----:B------:R-:W-:Y:S01]  /*1240*/  FFMA R23, R20, R20, R23 ;  /* 0x0000001414177223 */ /* 0x000fe20000000017 */
[----:B------:R-:W-:Y:S02]  /*1250*/  FMUL R25, R19, R19 ;  /* 0x0000001313197220 */ /* 0x000fe40000400000 */
[----:B------:R-:W5:Y:S01]  /*1260*/  LDG.E R20, desc[UR10][R2.64+0x20] ;  /* 0x0000200a02147981 */ /* 0x000f62000c1e1900 */
[----:B------:R-:W-:-:S03]  /*1270*/  FADD R24, R24, R23 ;  /* 0x0000001718187221 */ /* 0x000fc60000000000 */
[----:B------:R-:W5:Y:S01]  /*1280*/  LDG.E R19, desc[UR10][R2.64+0x2c] ;  /* 0x00002c0a02137981 */ /* 0x000f62000c1e1900 */
[----:B------:R-:W-:-:S03]  /*1290*/  FFMA R25, R18, R18, R25 ;  /* 0x0000001212197223 */ /* 0x000fc60000000019 */
[----:B------:R-:W5:Y:S01]  /*12a0*/  LDG.E R23, desc[UR10][R2.64+0x28] ;  /* 0x0000280a02177981 */ /* 0x000f62000c1e1900 */
[----:B------:R-:W-:-:S03]  /*12b0*/  FADD R25, R24, R25 ;  /* 0x0000001918197221 */ /* 0x000fc60000000000 */
[----:B------:R-:W5:Y:S01]  /*12c0*/  LDG.E R18, desc[UR10][R2.64+0x34] ;  /* 0x0000340a02127981 */ /* 0x000f62000c1e1900 */
[----:B------:R-:W-:-:S03]  /*12d0*/  FMUL R27, R8, R8 ;  /* 0x00000008081b7220 */ /* 0x000fc60000400000 */
[----:B------:R-:W5:Y:S01]  /*12e0*/  LDG.E R24, desc[UR10][R2.64+0x30] ;  /* 0x0000300a02187981 */ /* 0x000f62000c1e1900 */
[----:B------:R-:W-:-:S03]  /*12f0*/  FFMA R26, R6, R6, R27 ;  /* 0x00000006061a7223 */ /* 0x000fc6000000001b */
[----:B------:R-:W5:Y:S04]  /*1300*/  LDG.E R8, desc[UR10][R2.64+0x3c] ;  /* 0x00003c0a02087981 */ /* 0x000f68000c1e1900 */
[----:B------:R0:W5:Y:S01]  /*1310*/  LDG.E R6, desc[UR10][R2.64+0x38] ;  /* 0x0000380a02067981 */ /* 0x000162000c1e1900 */
[----:B------:R-:W-:Y:S01]  /*1320*/  FADD R25, R25, R26 ;  /* 0x0000001a19197221 */ /* 0x000fe20000000000 */
[----:B------:R-:W-:-:S04]  /*1330*/  IADD3 R22, PT, PT, R22, 0x10, RZ ;  /* 0x0000001016167810 */ /* 0x000fc80007ffe0ff */
[----:B------:R-:W-:Y:S02]  /*1340*/  ISETP.NE.AND P2, PT, R22, RZ, PT ;  /* 0x000000ff1600720c */ /* 0x000fe40003f45270 */
[----:B0-----:R-:W-:-:S04]  /*1350*/  IADD3 R2, P3, PT, R2, 0x80, RZ ;  /* 0x0000008002027810 */ /* 0x001fc80007f7e0ff */
[----:B------:R-:W-:Y:S01]  /*1360*/  IADD3.X R3, PT, PT, RZ, R3, RZ, P3, !PT ;  /* 0x00000003ff037210 */ /* 0x000fe20001ffe4ff */
[----:B--2---:R-:W-:-:S04]  /*1370*/  FMUL R5, R5, R5 ;  /* 0x0000000505057220 */ /* 0x004fc80000400000 */
[----:B---3--:R-:W-:Y:S01]  /*1380*/  FFMA R4, R4, R4, R5 ;  /* 0x0000000404047223 */ /* 0x008fe20000000005 */
[----:B----4-:R-:W-:-:S03]  /*1390*/  FMUL R7, R7, R7 ;  /* 0x0000000707077220 */ /* 0x010fc60000400000 */
[----:B------:R-:W-:Y:S01]  /*13a0*/  FADD R4, R25, R4 ;  /* 0x0000000419047221 */ /* 0x000fe20000000000 */
[----:B-----5:R-:W-:Y:S01]  /*13b0*/  FFMA R7, R10, R10, R7 ;  /* 0x0000000a0a077223 */ /* 0x020fe20000000007 */
[----:B------:R-:W-:-:S03]  /*13c0*/  FMUL R9, R9, R9 ;  /* 0x0000000909097220 */ /* 0x000fc60000400000 */
[----:B------:R-:W-:Y:S01]  /*13d0*/  FADD R4, R4, R7 ;  /* 0x0000000704047221 */ /* 0x000fe20000000000 */
[----:B------:R-:W-:Y:S01]  /*13e0*/  FMUL R10, R13, R13 ;  /* 0x0000000d0d0a7220 */ /* 0x000fe20000400000 */
[----:B------:R-:W-:-:S04]  /*13f0*/  FFMA R9, R12, R12, R9 ;  /* 0x0000000c0c097223 */ /* 0x000fc80000000009 */
[----:B------:R-:W-:Y:S01]  /*1400*/  FADD R4, R4, R9 ;  /* 0x0000000904047221 */ /* 0x000fe20000000000 */
[----:B------:R-:W-:Y:S01]  /*1410*/  FMUL R14, R14, R14 ;  /* 0x0000000e0e0e7220 */ /* 0x000fe20000400000 */
[----:B------:R-:W-:-:S04]  /*1420*/  FFMA R15, R15, R15, R10 ;  /* 0x0000000f0f0f7223 */ /* 0x000fc8000000000a */
[----:B------:R-:W-:Y:S01]  /*1430*/  FADD R4, R4, R15 ;  /* 0x0000000f04047221 */ /* 0x000fe20000000000 */
[----:B------:R-:W-:Y:S01]  /*1440*/  FFMA R17, R17, R17, R14 ;  /* 0x0000001111117223 */ /* 0x000fe2000000000e */
[----:B------:R-:W-:-:S03]  /*1450*/  FMUL R5, R16, R16 ;  /* 0x0000001010057220 */ /* 0x000fc60000400000 */
        /* <DEDUP_REMOVED lines=10> */
[----:B------:R-:W-:-:S04]  /*1500*/  FFMA R7, R6, R6, R7 ;  /* 0x0000000606077223 */ /* 0x000fc80000000007 */
[----:B------:R-:W-:Y:S01]  /*1510*/  FADD R9, R4, R7 ;  /* 0x0000000704097221 */ /* 0x000fe20000000000 */
[----:B------:R-:W-:Y:S06]  /*1520*/  @P2 BRA `(.L_x_14) ;  /* 0xfffffff800ac2947 */ /* 0x000fec000383ffff */
.L_x_13:
[----:B------:R-:W-:Y:S05]  /*1530*/  @!P1 BRA `(.L_x_12) ;  /* 0x0000000400749947 */ /* 0x000fea0003800000 */
[----:B------:R-:W-:Y:S02]  /*1540*/  ISETP.GE.U32.AND P1, PT, R21, 0x8, PT ;  /* 0x000000081500780c */ /* 0x000fe40003f26070 */
[----:B------:R-:W-:-:S04]  /*1550*/  LOP3.LUT R20, R11, 0x7, RZ, 0xc0, !PT ;  /* 0x000000070b147812 */ /* 0x000fc800078ec0ff */
[----:B------:R-:W-:-:S07]  /*1560*/  ISETP.NE.AND P2, PT, R20, RZ, PT ;  /* 0x000000ff1400720c */ /* 0x000fce0003f45270 */
[----:B------:R-:W-:Y:S06]  /*1570*/  @!P1 BRA `(.L_x_15) ;  /* 0x0000000000ac9947 */ /* 0x000fec0003800000 */
[----:B0-----:R-:W0:Y:S02]  /*1580*/  LDC.64 R2, c[0x0][0x390] ;  /* 0x0000e400ff027b82 */ /* 0x001e240000000a00 */
[----:B0-----:R-:W-:-:S05]  /*1590*/  IMAD.WIDE.U32 R2, R0, 0x8, R2 ;  /* 0x0000000800027825 */ /* 0x001fca00078e0002 */
        /* <DEDUP_REMOVED lines=15> */
[----:B------:R0:W5:Y:S01]  /*1690*/  LDG.E R15, desc[UR10][R2.64+0x38] ;  /* 0x0000380a020f7981 */ /* 0x000162000c1e1900 */
[----:B------:R-:W-:Y:S01]  /*16a0*/  IADD3 R0, PT, PT, R0, 0x8, RZ ;  /* 0x0000000800007810 */ /* 0x000fe20007ffe0ff */
[----:B--2---:R-:W-:-:S04]  /*16b0*/  FMUL R17, R17, R17 ;  /* 0x0000001111117220 */ /* 0x004fc80000400000 */
[----:B---3--:R-:W-:Y:S01]  /*16c0*/  FFMA R16, R16, R16, R17 ;  /* 0x0000001010107223 */ /* 0x008fe20000000011 */
[----:B----4-:R-:W-:-:S03]  /*16d0*/  FMUL R19, R19, R19 ;  /* 0x0000001313137220 */ /* 0x010fc60000400000 */
[----:B------:R-:W-:Y:S01]  /*16e0*/  FADD R16, R9, R16 ;  /* 0x0000001009107221 */ /* 0x000fe20000000000 */
[----:B-----5:R-:W-:Y:S01]  /*16f0*/  FFMA R19, R18, R18, R19 ;  /* 0x0000001212137223 */ /* 0x020fe20000000013 */
[----:B------:R-:W-:-:S03]  /*1700*/  FMUL R22, R22, R22 ;  /* 0x0000001616167220 */ /* 0x000fc60000400000 */
[----:B------:R-:W-:Y:S01]  /*1710*/  FADD R16, R16, R19 ;  /* 0x0000001310107221 */ /* 0x000fe20000000000 */
[----:B------:R-:W-:Y:S01]  /*1720*/  FFMA R21, R21, R21, R22 ;  /* 0x0000001515157223 */ /* 0x000fe20000000016 */
[----:B------:R-:W-:-:S03]  /*1730*/  FMUL R14, R14, R14 ;  /* 0x0000000e0e0e7220 */ /* 0x000fc60000400000 */
[----:B------:R-:W-:Y:S01]  /*1740*/  FADD R16, R16, R21 ;  /* 0x0000001510107221 */ /* 0x000fe20000000000 */
[----:B------:R-:W-:Y:S01]  /*1750*/  FFMA R13, R13, R13, R14 ;  /* 0x0000000d0d0d7223 */ /* 0x000fe2000000000e */
[----:B0-----:R-:W-:-:S03]  /*1760*/  FMUL R3, R10, R10 ;  /* 0x0000000a0a037220 */ /* 0x001fc60000400000 */
[----:B------:R-:W-:Y:S01]  /*1770*/  FADD R13, R16, R13 ;  /* 0x0000000d100d7221 */ /* 0x000fe20000000000 */
[----:B------:R-:W-:Y:S01]  /*1780*/  FFMA R12, R12, R12, R3 ;  /* 0x0000000c0c0c7223 */ /* 0x000fe20000000003 */
[----:B------:R-:W-:-:S03]  /*1790*/  FMUL R7, R7, R7 ;  /* 0x0000000707077220 */ /* 0x000fc60000400000 */
[----:B------:R-:W-:Y:S01]  /*17a0*/  FADD R12, R13, R12 ;  /* 0x0000000c0d0c7221 */ /* 0x000fe20000000000 */
[----:B------:R-:W-:Y:S01]  /*17b0*/  FFMA R7, R8, R8, R7 ;  /* 0x0000000808077223 */ /* 0x000fe20000000007 */
[----:B------:R-:W-:-:S03]  /*17c0*/  FMUL R3, R4, R4 ;  /* 0x0000000404037220 */ /* 0x000fc60000400000 */
[----:B------:R-:W-:Y:S01]  /*17d0*/  FADD R7, R12, R7 ;  /* 0x000000070c077221 */ /* 0x000fe20000000000 */
[----:B------:R-:W-:Y:S01]  /*17e0*/  FMUL R2, R5, R5 ;  /* 0x0000000505027220 */ /* 0x000fe20000400000 */
[----:B------:R-:W-:-:S03]  /*17f0*/  FFMA R6, R6, R6, R3 ;  /* 0x0000000606067223 */ /* 0x000fc60000000003 */
[----:B------:R-:W-:Y:S01]  /*1800*/  FFMA R9, R15, R15, R2 ;  /* 0x0000000f0f097223 */ /* 0x000fe20000000002 */
[----:B------:R-:W-:-:S04]  /*1810*/  FADD R6, R7, R6 ;  /* 0x0000000607067221 */ /* 0x000fc80000000000 */
[----:B------:R-:W-:-:S07]  /*1820*/  FADD R9, R6, R9 ;  /* 0x0000000906097221 */ /* 0x000fce0000000000 */
.L_x_15:
        /* <DEDUP_REMOVED lines=14> */
[----:B------:R-:W5:Y:S01]  /*1910*/  LDG.E R12, desc[UR10][R2.64+0x18] ;  /* 0x0000180a020c7981 */ /* 0x000f62000c1e1900 */
        /* <DEDUP_REMOVED lines=9> */
[----:B------:R-:W-:-:S03]  /*19b0*/  FFMA R5, R8, R8, R5 ;  /* 0x0000000808057223 */ /* 0x000fc60000000005 */
[----:B------:R-:W-:Y:S01]  /*19c0*/  FFMA R13, R12, R12, R13 ;  /* 0x0000000c0c0d7223 */ /* 0x000fe2000000000d */
[----:B------:R-:W-:-:S04]  /*19d0*/  FADD R4, R4, R5 ;  /* 0x0000000504047221 */ /* 0x000fc80000000000 */
[----:B------:R-:W-:-:S07]  /*19e0*/  FADD R9, R4, R13 ;  /* 0x0000000d04097221 */ /* 0x000fce0000000000 */
.L_x_16:
[----:B------:R-:W-:Y:S05]  /*19f0*/  @!P2 BRA `(.L_x_12) ;  /* 0x000000000044a947 */ /* 0x000fea0003800000 */
[----:B0-----:R-:W0:Y:S01]  /*1a00*/  LDC.64 R2, c[0x0][0x390] ;  /* 0x0000e400ff027b82 */ /* 0x001e220000000a00 */
[----:B------:R-:W-:Y:S01]  /*1a10*/  IADD3 R11, PT, PT, -R11, RZ, RZ ;  /* 0x000000ff0b0b7210 */ /* 0x000fe20007ffe1ff */
[----:B0-----:R-:W-:-:S03]  /*1a20*/  IMAD.WIDE.U32 R2, R0, 0x8, R2 ;  /* 0x0000000800027825 */ /* 0x001fc600078e0002 */
[----:B------:R-:W-:-:S04]  /*1a30*/  IADD3 R4, P1, PT, R2, 0x4, RZ ;  /* 0x0000000402047810 */ /* 0x000fc80007f3e0ff */
[----:B------:R-:W-:-:S09]  /*1a40*/  IADD3.X R5, PT, PT, RZ, R3, RZ, P1, !PT ;  /* 0x00000003ff057210 */ /* 0x000fd20000ffe4ff */
.L_x_17:
[----:B------:R-:W-:Y:S02]  /*1a50*/  MOV R2, R4 ;  /* 0x0000000400027202 */ /* 0x000fe40000000f00 */
[----:B------:R-:W-:-:S05]  /*1a60*/  MOV R3, R5 ;  /* 0x0000000500037202 */ /* 0x000fca0000000f00 */
[----:B------:R-:W2:Y:S04]  /*1a70*/  LDG.E R4, desc[UR10][R2.64] ;  /* 0x0000000a02047981 */ /* 0x000ea8000c1e1900 */
[----:B------:R-:W3:Y:S01]  /*1a80*/  LDG.E R0, desc[UR10][R2.64+-0x4] ;  /* 0xfffffc0a02007981 */ /* 0x000ee2000c1e1900 */
[----:B------:R-:W-:-:S04]  /*1a90*/  IADD3 R11, PT, PT, R11, 0x1, RZ ;  /* 0x000000010b0b7810 */ /* 0x000fc80007ffe0ff */
[----:B------:R-:W-:Y:S01]  /*1aa0*/  ISETP.NE.AND P1, PT, R11, RZ, PT ;  /* 0x000000ff0b00720c */ /* 0x000fe20003f25270 */
[----:B--2---:R-:W-:Y:S01]  /*1ab0*/  FMUL R5, R4, R4 ;  /* 0x0000000404057220 */ /* 0x004fe20000400000 */
[----:B------:R-:W-:-:S03]  /*1ac0*/  IADD3 R4, P2, PT, R2, 0x8, RZ ;  /* 0x0000000802047810 */ /* 0x000fc60007f5e0ff */
[----:B---3--:R-:W-:Y:S01]  /*1ad0*/  FFMA R0, R0, R0, R5 ;  /* 0x0000000000007223 */ /* 0x008fe20000000005 */
[----:B------:R-:W-:-:S03]  /*1ae0*/  IADD3.X R5, PT, PT, RZ, R3, RZ, P2, !PT ;  /* 0x00000003ff057210 */ /* 0x000fc600017fe4ff */
[----:B------:R-:W-:-:S04]  /*1af0*/  FADD R9, R0, R9 ;  /* 0x0000000900097221 */ /* 0x000fc80000000000 */
[----:B------:R-:W-:Y:S05]  /*1b00*/  @P1 BRA `(.L_x_17) ;  /* 0xfffffffc00d01947 */ /* 0x000fea000383ffff */
.L_x_12:
[----:B------:R-:W-:Y:S01]  /*1b10*/  IADD3 R0, PT, PT, R9, -0xd000000, RZ ;  /* 0xf300000009007810 */ /* 0x000fe20007ffe0ff */
[----:B0-----:R0:W1:Y:S03]  /*1b20*/  MUFU.RSQ R2, R9 ;  /* 0x0000000900027308 */ /* 0x0010660000001400 */
[----:B------:R-:W-:-:S13]  /*1b30*/  ISETP.GT.U32.AND P1, PT, R0, 0x727fffff, PT ;  /* 0x727fffff0000780c */ /* 0x000fda0003f24070 */
[----:B0-----:R-:W-:Y:S05]  /*1b40*/  @!P1 BRA `(.L_x_18) ;  /* 0x0000000000149947 */ /* 0x001fea0003800000 */
[----:B------:R-:W-:Y:S02]  /*1b50*/  MOV R0, R9 ;  /* 0x0000000900007202 */ /* 0x000fe40000000f00 */
[----:B------:R-:W-:-:S07]  /*1b60*/  MOV R4, 0x1b80 ;  /* 0x00001b8000047802 */ /* 0x000fce0000000f00 */
[----:B-1----:R-:W-:Y:S05]  /*1b70*/  CALL.REL.NOINC `($__internal_0_$__cuda_sm20_sqrt_rn_f32_slowpath) ;  /* 0x0000001c00247944 */ /* 0x002fea0003c00000 */
[----:B------:R-:W-:Y:S01]  /*1b80*/  MOV R3, R0 ;  /* 0x0000000000037202 */ /* 0x000fe20000000f00 */
[----:B------:R-:W-:Y:S06]  /*1b90*/  BRA `(.L_x_19) ;  /* 0x0000000000107947 */ /* 0x000fec0003800000 */
.L_x_18:
[C---:B-1----:R-:W-:Y:S01]  /*1ba0*/  FMUL.FTZ R0, R2.reuse, R9 ;  /* 0x0000000902007220 */ /* 0x042fe20000410000 */
[----:B------:R-:W-:-:S03]  /*1bb0*/  FMUL.FTZ R2, R2, 0.5 ;  /* 0x3f00000002027820 */ /* 0x000fc60000410000 */
[----:B------:R-:W-:-:S04]  /*1bc0*/  FFMA R3, -R0, R0, R9 ;  /* 0x0000000000037223 */ /* 0x000fc80000000109 */
[----:B------:R-:W-:-:S07]  /*1bd0*/  FFMA R3, R3, R2, R0 ;  /* 0x0000000203037223 */ /* 0x000fce0000000000 */
.L_x_19:
[----:B------:R-:W0:Y:S02]  /*1be0*/  LDC.64 R4, c[0x0][0x398] ;  /* 0x0000e600ff047b82 */ /* 0x000e240000000a00 */
[----:B0-----:R0:W-:Y:S01]  /*1bf0*/  STG.E desc[UR10][R4.64], R3 ;  /* 0x0000000304007986 */ /* 0x0011e2000c10190a */
[----:B------:R-:W-:Y:S05]  /*1c00*/  @!P0 EXIT ;  /* 0x000000000000894d */ /* 0x000fea0003800000 */
[----:B------:R-:W1:Y:S01]  /*1c10*/  LDCU UR4, c[0x0][0x3a4] ;  /* 0x00007480ff0477ac */ /* 0x000e620008000800 */
[----:B------:R-:W-:Y:S01]  /*1c20*/  HFMA2 R2, -RZ, RZ, 0, 0 ;  /* 0x00000000ff027431 */ /* 0x000fe200000001ff */
[----:B-1----:R-:W-:Y:S02]  /*1c30*/  UIADD3 UR5, UPT, UPT, UR4, -0x1, URZ ;  /* 0xffffffff04057890 */ /* 0x002fe4000fffe0ff */
[----:B------:R-:W-:Y:S02]  /*1c40*/  ULOP3.LUT UR8, UR4, 0x7, URZ, 0xc0, !UPT ;  /* 0x0000000704087892 */ /* 0x000fe4000f8ec0ff */
[----:B------:R-:W-:-:S09]  /*1c50*/  UISETP.GE.U32.AND UP0, UPT, UR5, 0x7, UPT ;  /* 0x000000070500788c */ /* 0x000fd2000bf06070 */
[----:B------:R-:W-:Y:S05]  /*1c60*/  BRA.U !UP0, `(.L_x_20) ;  /* 0x0000000d08987547 */ /* 0x000fea000b800000 */
[----:B------:R-:W1:Y:S01]  /*1c70*/  LDCU.64 UR6, c[0x0][0x390] ;  /* 0x00007200ff0677ac */ /* 0x000e620008000a00 */
[----:B------:R-:W-:-:S06]  /*1c80*/  ULOP3.LUT UR4, UR4, 0x7ffffff8, URZ, 0xc0, !UPT ;  /* 0x7ffffff804047892 */ /* 0x000fcc000f8ec0ff */
[----:B------:R-:W-:Y:S01]  /*1c90*/  MOV R2, UR4 ;  /* 0x0000000400027c02 */ /* 0x000fe20008000f00 */
[----:B-1----:R-:W-:-:S04]  /*1ca0*/  UIADD3 UR5, UP0, UPT, UR6, 0x20, URZ ;  /* 0x0000002006057890 */ /* 0x002fc8000ff1e0ff */
[----:B------:R-:W-:Y:S02]  /*1cb0*/  UIADD3.X UR6, UPT, UPT, URZ, UR7, URZ, UP0, !UPT ;  /* 0x00000007ff067290 */ /* 0x000fe400087fe4ff */
[----:B------:R-:W-:Y:S01]  /*1cc0*/  MOV R0, UR5 ;  /* 0x0000000500007c02 */ /* 0x000fe20008000f00 */
[----:B------:R-:W-:-:S03]  /*1cd0*/  UIADD3 UR7, UPT, UPT, -UR4, URZ, URZ ;  /* 0x000000ff04077290 */ /* 0x000fc6000fffe1ff */
[----:B------:R-:W-:-:S09]  /*1ce0*/  MOV R7, UR6 ;  /* 0x0000000600077c02 */ /* 0x000fd20008000f00 */
.L_x_37:
[----:B01----:R-:W-:Y:S02]  /*1cf0*/  MOV R4, R0 ;  /* 0x0000000000047202 */ /* 0x003fe40000000f00 */
[----:B------:R-:W-:-:S05]  /*1d00*/  MOV R5, R7 ;  /* 0x0000000700057202 */ /* 0x000fca0000000f00 */
[----:B------:R-:W2:Y:S01]  /*1d10*/  LDG.E R0, desc[UR10][R4.64+-0x20] ;  /* 0xffffe00a04007981 */ /* 0x000ea2000c1e1900 */
[----:B------:R-:W0:Y:S01]  /*1d20*/  MUFU.RCP R6, R3 ;  /* 0x0000000300067308 */ /* 0x000e220000001000 */
[----:B------:R-:W-:-:S04]  /*1d30*/  UIADD3 UR7, UPT, UPT, UR7, 0x8, URZ ;  /* 0x0000000807077890 */ /* 0x000fc8000fffe0ff */
[----:B------:R-:W-:Y:S01]  /*1d40*/  UISETP.NE.AND UP0, UPT, UR7, URZ, UPT ;  /* 0x000000ff0700728c */ /* 0x000fe2000bf05270 */
[----:B0-----:R-:W-:-:S04]  /*1d50*/  FFMA R7, R6, -R3, 1 ;  /* 0x3f80000006077423 */ /* 0x001fc80000000803 */
[----:B------:R-:W-:Y:S01]  /*1d60*/  FFMA R7, R6, R7, R6 ;  /* 0x0000000706077223 */ /* 0x000fe20000000006 */
[----:B--2---:R-:W0:Y:S03]  /*1d70*/  FCHK P0, R0, R3 ;  /* 0x0000000300007302 */ /* 0x004e260000000000 */
[----:B------:R-:W-:-:S04]  /*1d80*/  FFMA R6, R0, R7, RZ ;  /* 0x0000000700067223 */ /* 0x000fc800000000ff */
[----:B------:R-:W-:-:S04]  /*1d90*/  FFMA R8, R6, -R3, R0 ;  /* 0x8000000306087223 */ /* 0x000fc80000000000 */
[----:B------:R-:W-:Y:S01]  /*1da0*/  FFMA R7, R7, R8, R6 ;  /* 0x0000000807077223 */ /* 0x000fe20000000006 */
[----:B0-----:R-:W-:Y:S06]  /*1db0*/  @!P0 BRA `(.L_x_21) ;  /* 0x00000000000c8947 */ /* 0x001fec0003800000 */
[----:B------:R-:W-:-:S07]  /*1dc0*/  MOV R6, 0x1de0 ;  /* 0x00001de000067802 */ /* 0x000fce0000000f00 */
[----:B------:R-:W-:Y:S05]  /*1dd0*/  CALL.REL.NOINC `($__internal_1_$__cuda_sm3x_div_rn_noftz_f32_slowpath) ;  /* 0x0000001800ec7944 */ /* 0x000fea0003c00000 */
[----:B------:R-:W-:-:S07]  /*1de0*/  MOV R7, R9 ;  /* 0x0000000900077202 */ /* 0x000fce0000000f00 */
.L_x_21:
[----:B------:R-:W2:Y:S01]  /*1df0*/  LDG.E R11, desc[UR10][R4.64+-0x1c] ;  /* 0xffffe40a040b7981 */ /* 0x000ea2000c1e1900 */
[----:B------:R-:W0:Y:S03]  /*1e00*/  MUFU.RCP R0, R3 ;  /* 0x0000000300007308 */ /* 0x000e260000001000 */
[----:B------:R1:W-:Y:S01]  /*1e10*/  STG.E desc[UR10][R4.64+-0x20], R7 ;  /* 0xffffe00704007986 */ /* 0x0003e2000c10190a */
[----:B0-----:R-:W-:-:S04]  /*1e20*/  FFMA R9, R0, -R3, 1 ;  /* 0x3f80000000097423 */ /* 0x001fc80000000803 */
[----:B------:R-:W-:Y:S01]  /*1e30*/  FFMA R0, R0, R9, R0 ;  /* 0x0000000900007223 */ /* 0x000fe20000000000 */
[----:B--2---:R-:W0:Y:S03]  /*1e40*/  FCHK P0, R11, R3 ;  /* 0x000000030b007302 */ /* 0x004e260000000000 */
[----:B------:R-:W-:-:S04]  /*1e50*/  FFMA R6, R0, R11, RZ ;  /* 0x0000000b00067223 */ /* 0x000fc800000000ff */
[----:B------:R-:W-:-:S04]  /*1e60*/  FFMA R9, R6, -R3, R11 ;  /* 0x8000000306097223 */ /* 0x000fc8000000000b */
[----:B------:R-:W-:Y:S01]  /*1e70*/  FFMA R9, R0, R9, R6 ;  /* 0x0000000900097223 */ /* 0x000fe20000000006 */
[----:B01----:R-:W-:Y:S06]  /*1e80*/  @!P0 BRA `(.L_x_22) ;  /* 0x00000000000c8947 */ /* 0x003fec0003800000 */
[----:B------:R-:W-:Y:S02]  /*1e90*/  MOV R0, R11 ;  /* 0x0000000b00007202 */ /* 0x000fe40000000f00 */
[----:B------:R-:W-:-:S07]  /*1ea0*/  MOV R6, 0x1ec0 ;  /* 0x00001ec000067802 */ /* 0x000fce0000000f00 */
[----:B------:R-:W-:Y:S05]  /*1eb0*/  CALL.REL.NOINC `($__internal_1_$__cuda_sm3x_div_rn_noftz_f32_slowpath) ;  /* 0x0000001800b47944 */ /* 0x000fea0003c00000 */
.L_x_22:
        /* <DEDUP_REMOVED lines=13> */
[----:B------:R-:W-:-:S07]  /*1f90*/  MOV R7, R9 ;  /* 0x0000000900077202 */ /* 0x000fce0000000f00 */
.L_x_23:
        /* <DEDUP_REMOVED lines=13> */
.L_x_24:
        /* <DEDUP_REMOVED lines=14> */
.L_x_25:
        /* <DEDUP_REMOVED lines=13> */
.L_x_26:
        /* <DEDUP_REMOVED lines=14> */
.L_x_27:
        /* <DEDUP_REMOVED lines=13> */
.L_x_28:
        /* <DEDUP_REMOVED lines=14> */
.L_x_29:
        /* <DEDUP_REMOVED lines=13> */
.L_x_30:
        /* <DEDUP_REMOVED lines=14> */
.L_x_31:
        /* <DEDUP_REMOVED lines=13> */
.L_x_32:
        /* <DEDUP_REMOVED lines=14> */
.L_x_33:
        /* <DEDUP_REMOVED lines=13> */
.L_x_34:
        /* <DEDUP_REMOVED lines=14> */
.L_x_35:
        /* <DEDUP_REMOVED lines=13> */
.L_x_36:
[----:B------:R1:W-:Y:S01]  /*2a90*/  STG.E desc[UR10][R4.64+0x1c], R9 ;  /* 0x00001c0904007986 */ /* 0x0003e2000c10190a */
[----:B------:R-:W-:-:S04]  /*2aa0*/  IADD3 R0, P0, PT, R4, 0x40, RZ ;  /* 0x0000004004007810 */ /* 0x000fc80007f1e0ff */
[----:B------:R-:W-:Y:S01]  /*2ab0*/  IADD3.X R7, PT, PT, RZ, R5, RZ, P0, !PT ;  /* 0x00000005ff077210 */ /* 0x000fe200007fe4ff */
[----:B------:R-:W-:Y:S08]  /*2ac0*/  BRA.U UP0, `(.L_x_37) ;  /* 0xfffffff100887547 */ /* 0x000ff0000b83ffff */
.L_x_20:
[----:B------:R-:W-:-:S13]  /*2ad0*/  ISETP.NE.AND P0, PT, RZ, UR8, PT ;  /* 0x00000008ff007c0c */ /* 0x000fda000bf05270 */
[----:B------:R-:W-:Y:S05]  /*2ae0*/  @!P0 EXIT ;  /* 0x000000000000894d */ /* 0x000fea0003800000 */
[----:B------:R-:W2:Y:S01]  /*2af0*/  LDCU UR4, c[0x0][0x3a4] ;  /* 0x00007480ff0477ac */ /* 0x000ea20008000800 */
[----:B------:R-:W-:Y:S02]  /*2b00*/  UISETP.GE.U32.AND UP0, UPT, UR8, 0x4, UPT ;  /* 0x000000040800788c */ /* 0x000fe4000bf06070 */
[----:B--2---:R-:W-:-:S07]  /*2b10*/  ULOP3.LUT UR4, UR4, 0x3, URZ, 0xc0, !UPT ;  /* 0x0000000304047892 */ /* 0x004fce000f8ec0ff */
[----:B------:R-:W-:Y:S05]  /*2b20*/  BRA.U !UP0, `(.L_x_38) ;  /* 0x0000000508bc7547 */ /* 0x000fea000b800000 */
[----:B01----:R-:W0:Y:S02]  /*2b30*/  LDC.64 R4, c[0x0][0x390] ;  /* 0x0000e400ff047b82 */ /* 0x003e240000000a00 */
[----:B0-----:R-:W-:-:S05]  /*2b40*/  IMAD.WIDE.U32 R4, R2, 0x8, R4 ;  /* 0x0000000802047825 */ /* 0x001fca00078e0004 */
[----:B------:R-:W2:Y:S01]  /*2b50*/  LDG.E R9, desc[UR10][R4.64] ;  /* 0x0000000a04097981 */ /* 0x000ea2000c1e1900 */
[----:B------:R-:W0:Y:S02]  /*2b60*/  MUFU.RCP R0, R3 ;  /* 0x0000000300007308 */ /* 0x000e240000001000 */
[----:B0-----:R-:W-:-:S04]  /*2b70*/  FFMA R7, R0, -R3, 1 ;  /* 0x3f80000000077423 */ /* 0x001fc80000000803 */
[----:B------:R-:W-:Y:S02]  /*2b80*/  FFMA R0, R0, R7, R0 ;  /* 0x0000000700007223 */ /* 0x000fe40000000000 */
[----:B--2---:R-:W0:Y:S02]  /*2b90*/  FCHK P0, R9, R3 ;  /* 0x0000000309007302 */ /* 0x004e240000000000 */
[----:B------:R-:W-:-:S04]  /*2ba0*/  FFMA R6, R0, R9, RZ ;  /* 0x0000000900067223 */ /* 0x000fc800000000ff */
[----:B------:R-:W-:-:S04]  /*2bb0*/  FFMA R7, R6, -R3, R9 ;  /* 0x8000000306077223 */ /* 0x000fc80000000009 */
[----:B------:R-:W-:Y:S01]  /*2bc0*/  FFMA R7, R0, R7, R6 ;  /* 0x0000000700077223 */ /* 0x000fe20000000006 */
[----:B0-----:R-:W-:Y:S06]  /*2bd0*/  @!P0 BRA `(.L_x_39) ;  /* 0x0000000000108947 */ /* 0x001fec0003800000 */
[----:B------:R-:W-:Y:S02]  /*2be0*/  MOV R0, R9 ;  /* 0x0000000900007202 */ /* 0x000fe40000000f00 */
[----:B------:R-:W-:-:S07]  /*2bf0*/  MOV R6, 0x2c10 ;  /* 0x00002c1000067802 */ /* 0x000fce0000000f00 */
[----:B------:R-:W-:Y:S05]  /*2c00*/  CALL.REL.NOINC `($__internal_1_$__cuda_sm3x_div_rn_noftz_f32_slowpath) ;  /* 0x0000000c00607944 */ /* 0x000fea0003c00000 */
[----:B------:R-:W-:-:S07]  /*2c10*/  MOV R7, R9 ;  /* 0x0000000900077202 */ /* 0x000fce0000000f00 */
.L_x_39:
        /* <DEDUP_REMOVED lines=13> */
.L_x_40:
        /* <DEDUP_REMOVED lines=14> */
.L_x_41:
        /* <DEDUP_REMOVED lines=13> */
.L_x_42:
        /* <DEDUP_REMOVED lines=14> */
.L_x_43:
        /* <DEDUP_REMOVED lines=13> */
.L_x_44:
        /* <DEDUP_REMOVED lines=14> */
.L_x_45:
        /* <DEDUP_REMOVED lines=13> */
.L_x_46:
[----:B------:R2:W-:Y:S01]  /*3200*/  STG.E desc[UR10][R4.64+0x1c], R9 ;  /* 0x00001c0904007986 */ /* 0x0005e2000c10190a */
[----:B------:R-:W-:-:S07]  /*3210*/  IADD3 R2, PT, PT, R2, 0x4, RZ ;  /* 0x0000000402027810 */ /* 0x000fce0007ffe0ff */
.L_x_38:
[----:B------:R-:W-:-:S13]  /*3220*/  ISETP.NE.AND P0, PT, RZ, UR4, PT ;  /* 0x00000004ff007c0c */ /* 0x000fda000bf05270 */
[----:B------:R-:W-:Y:S05]  /*3230*/  @!P0 EXIT ;  /* 0x000000000000894d */ /* 0x000fea0003800000 */
[----:B------:R-:W-:-:S09]  /*3240*/  UISETP.NE.AND UP0, UPT, UR4, 0x1, UPT ;  /* 0x000000010400788c */ /* 0x000fd2000bf05270 */
[----:B------:R-:W-:Y:S05]  /*3250*/  BRA.U !UP0, `(.L_x_47) ;  /* 0x0000000108e47547 */ /* 0x000fea000b800000 */
[----:B012---:R-:W0:Y:S02]  /*3260*/  LDC.64 R4, c[0x0][0x390] ;  /* 0x0000e400ff047b82 */ /* 0x007e240000000a00 */
        /* <DEDUP_REMOVED lines=14> */
.L_x_48:
        /* <DEDUP_REMOVED lines=13> */
.L_x_49:
        /* <DEDUP_REMOVED lines=14> */
.L_x_50:
        /* <DEDUP_REMOVED lines=13> */
.L_x_51:
[----:B------:R3:W-:Y:S01]  /*35d0*/  STG.E desc[UR10][R4.64+0xc], R9 ;  /* 0x00000c0904007986 */ /* 0x0007e2000c10190a */
[----:B------:R-:W-:-:S07]  /*35e0*/  IADD3 R2, PT, PT, R2, 0x2, RZ ;  /* 0x0000000202027810 */ /* 0x000fce0007ffe0ff */
.L_x_47:
[----:B------:R-:W4:Y:S02]  /*35f0*/  LDC R0, c[0x0][0x3a4] ;  /* 0x0000e900ff007b82 */ /* 0x000f240000000800 */
[----:B----4-:R-:W-:-:S04]  /*3600*/  LOP3.LUT R0, R0, 0x1, RZ, 0xc0, !PT ;  /* 0x0000000100007812 */ /* 0x010fc800078ec0ff */
[----:B------:R-:W-:-:S13]  /*3610*/  ISETP.NE.U32.AND P0, PT, R0, 0x1, PT ;  /* 0x000000010000780c */ /* 0x000fda0003f05070 */
[----:B------:R-:W-:Y:S05]  /*3620*/  @P0 EXIT ;  /* 0x000000000000094d */ /* 0x000fea0003800000 */
[----:B0123--:R-:W0:Y:S02]  /*3630*/  LDC.64 R4, c[0x0][0x390] ;  /* 0x0000e400ff047b82 */ /* 0x00fe240000000a00 */
        /* <DEDUP_REMOVED lines=14> */
.L_x_52:
        /* <DEDUP_REMOVED lines=13> */
.L_x_53:
[----:B------:R-:W-:Y:S01]  /*37f0*/  STG.E desc[UR10][R4.64+0x4], R9 ;  /* 0x0000040904007986 */ /* 0x000fe2000c10190a */
[----:B------:R-:W-:Y:S05]  /*3800*/  EXIT ;  /* 0x000000000000794d */ /* 0x000fea0003800000 */
        .weak           $__internal_0_$__cuda_sm20_sqrt_rn_f32_slowpath
        .type           $__internal_0_$__cuda_sm20_sqrt_rn_f32_slowpath,@function
        .size           $__internal_0_$__cuda_sm20_sqrt_rn_f32_slowpath,($__internal_1_$__cuda_sm3x_div_rn_noftz_f32_slowpath - $__internal_0_$__cuda_sm20_sqrt_rn_f32_slowpath)
$__internal_0_$__cuda_sm20_sqrt_rn_f32_slowpath:
[----:B------:R-:W-:-:S13]  /*3810*/  LOP3.LUT P1, RZ, R0, 0x7fffffff, RZ, 0xc0, !PT ;  /* 0x7fffffff00ff7812 */ /* 0x000fda000782c0ff */
[----:B------:R-:W-:Y:S01]  /*3820*/  @!P1 MOV R2, R0 ;  /* 0x0000000000029202 */ /* 0x000fe20000000f00 */
[----:B------:R-:W-:Y:S06]  /*3830*/  @!P1 BRA `(.L_x_54) ;  /* 0x0000000000449947 */ /* 0x000fec0003800000 */
[----:B------:R-:W-:-:S13]  /*3840*/  FSETP.GEU.FTZ.AND P1, PT, R0, RZ, PT ;  /* 0x000000ff0000720b */ /* 0x000fda0003f3e000 */
[----:B------:R-:W-:Y:S01]  /*3850*/  @!P1 MOV R2, 0x7fffffff ;  /* 0x7fffffff00029802 */ /* 0x000fe20000000f00 */
[----:B------:R-:W-:Y:S06]  /*3860*/  @!P1 BRA `(.L_x_54) ;  /* 0x0000000000389947 */ /* 0x000fec0003800000 */
[----:B------:R-:W-:-:S13]  /*3870*/  FSETP.GTU.FTZ.AND P1, PT, |R0|, +INF , PT ;  /* 0x7f8000000000780b */ /* 0x000fda0003f3c200 */
[----:B------:R-:W-:Y:S01]  /*3880*/  @P1 FADD.FTZ R2, R0, 1 ;  /* 0x3f80000000021421 */ /* 0x000fe20000010000 */
[----:B------:R-:W-:Y:S06]  /*3890*/  @P1 BRA `(.L_x_54) ;  /* 0x00000000002c1947 */ /* 0x000fec0003800000 */
[----:B------:R-:W-:-:S13]  /*38a0*/  FSETP.NEU.FTZ.AND P1, PT, |R0|, +INF , PT ;  /* 0x7f8000000000780b */ /* 0x000fda0003f3d200 */
[----:B------:R-:W-:Y:S01]  /*38b0*/  @!P1 MOV R2, R0 ;  /* 0x0000000000029202 */ /* 0x000fe20000000f00 */
[----:B------:R-:W-:Y:S06]  /*38c0*/  @!P1 BRA `(.L_x_54) ;  /* 0x0000000000209947 */ /* 0x000fec0003800000 */
[----:B------:R-:W-:-:S04]  /*38d0*/  FFMA R0, R0, 1.84467440737095516160e+19, RZ ;  /* 0x5f80000000007823 */ /* 0x000fc800000000ff */
[----:B------:R-:W0:Y:S02]  /*38e0*/  MUFU.RSQ R3, R0 ;  /* 0x0000000000037308 */ /* 0x000e240000001400 */
[----:B0-----:R-:W-:Y:S01]  /*38f0*/  FMUL.FTZ R5, R0, R3 ;  /* 0x0000000300057220 */ /* 0x001fe20000410000 */
[----:B------:R-:W-:-:S03]  /*3900*/  FMUL.FTZ R3, R3, 0.5 ;  /* 0x3f00000003037820 */ /* 0x000fc60000410000 */
[----:B------:R-:W-:-:S04]  /*3910*/  FADD.FTZ R2, -R5, -RZ ;  /* 0x800000ff05027221 */ /* 0x000fc80000010100 */
[----:B------:R-:W-:-:S04]  /*3920*/  FFMA R2, R5, R2, R0 ;  /* 0x0000000205027223 */ /* 0x000fc80000000000 */
[----:B------:R-:W-:-:S04]  /*3930*/  FFMA R2, R2, R3, R5 ;  /* 0x0000000302027223 */ /* 0x000fc80000000005 */
[----:B------:R-:W-:-:S07]  /*3940*/  FMUL.FTZ R2, R2, 2.3283064365386962891e-10 ;  /* 0x2f80000002027820 */ /* 0x000fce0000410000 */
.L_x_54:
[----:B------:R-:W-:Y:S01]  /*3950*/  HFMA2 R3, -RZ, RZ, 0, 0 ;  /* 0x00000000ff037431 */ /* 0x000fe200000001ff */
[----:B------:R-:W-:Y:S02]  /*3960*/  MOV R0, R2 ;  /* 0x0000000200007202 */ /* 0x000fe40000000f00 */
[----:B------:R-:W-:-:S04]  /*3970*/  MOV R2, R4 ;  /* 0x0000000400027202 */ /* 0x000fc80000000f00 */
[----:B------:R-:W-:Y:S05]  /*3980*/  RET.REL.NODEC R2 `(_Z19mps_svd_step_kernelPK7ComplexPS_S2_Pfii) ;  /* 0xffffffc4029c7950 */ /* 0x000fea0003c3ffff */
        .weak           $__internal_1_$__cuda_sm3x_div_rn_noftz_f32_slowpath
        .type           $__internal_1_$__cuda_sm3x_div_rn_noftz_f32_slowpath,@function
        .size           $__internal_1_$__cuda_sm3x_div_rn_noftz_f32_slowpath,(.L_x_68 - $__internal_1_$__cuda_sm3x_div_rn_noftz_f32_slowpath)
$__internal_1_$__cuda_sm3x_div_rn_noftz_f32_slowpath:
[----:B------:R-:W-:Y:S02]  /*3990*/  SHF.R.U32.HI R8, RZ, 0x17, R3 ;  /* 0x00000017ff087819 */ /* 0x000fe40000011603 */
[----:B------:R-:W-:Y:S02]  /*39a0*/  SHF.R.U32.HI R7, RZ, 0x17, R0 ;  /* 0x00000017ff077819 */ /* 0x000fe40000011600 */
[----:B------:R-:W-:Y:S02]  /*39b0*/  LOP3.LUT R8, R8, 0xff, RZ, 0xc0, !PT ;  /* 0x000000ff08087812 */ /* 0x000fe400078ec0ff */
[----:B------:R-:W-:Y:S02]  /*39c0*/  LOP3.LUT R11, R7, 0xff, RZ, 0xc0, !PT ;  /* 0x000000ff070b7812 */ /* 0x000fe400078ec0ff */
[----:B------:R-:W-:Y:S02]  /*39d0*/  IADD3 R12, PT, PT, R8, -0x1, RZ ;  /* 0xffffffff080c7810 */ /* 0x000fe40007ffe0ff */
[----:B------:R-:W-:-:S02]  /*39e0*/  IADD3 R10, PT, PT, R11, -0x1, RZ ;  /* 0xffffffff0b0a7810 */ /* 0x000fc40007ffe0ff */
[----:B------:R-:W-:Y:S02]  /*39f0*/  ISETP.GT.U32.AND P0, PT, R12, 0xfd, PT ;  /* 0x000000fd0c00780c */ /* 0x000fe40003f04070 */
[----:B------:R-:W-:Y:S02]  /*3a00*/  MOV R9, R3 ;  /* 0x0000000300097202 */ /* 0x000fe40000000f00 */
[----:B------:R-:W-:-:S13]  /*3a10*/  ISETP.GT.U32.OR P0, PT, R10, 0xfd, P0 ;  /* 0x000000fd0a00780c */ /* 0x000fda0000704470 */
[----:B------:R-:W-:Y:S01]  /*3a20*/  @!P0 MOV R7, RZ ;  /* 0x000000ff00078202 */ /* 0x000fe20000000f00 */
[----:B------:R-:W-:Y:S06]  /*3a30*/  @!P0 BRA `(.L_x_55) ;  /* 0x00000000005c8947 */ /* 0x000fec0003800000 */
[----:B------:R-:W-:Y:S02]  /*3a40*/  FSETP.GTU.FTZ.AND P0, PT, |R0|, +INF , PT ;  /* 0x7f8000000000780b */ /* 0x000fe40003f1c200 */
[----:B------:R-:W-:-:S04]  /*3a50*/  FSETP.GTU.FTZ.AND P1, PT, |R3|, +INF , PT ;  /* 0x7f8000000300780b */ /* 0x000fc80003f3c200 */
[----:B------:R-:W-:-:S13]  /*3a60*/  PLOP3.LUT P0, PT, P0, P1, PT, 0xf8, 0x8f ;  /* 0x00000000008f781c */ /* 0x000fda0000703f70 */
[----:B------:R-:W-:Y:S05]  /*3a70*/  @P0 BRA `(.L_x_56) ;  /* 0x0000000400440947 */ /* 0x000fea0003800000 */
[----:B------:R-:W-:-:S13]  /*3a80*/  LOP3.LUT P0, RZ, R9, 0x7fffffff, R0, 0xc8, !PT ;  /* 0x7fffffff09ff7812 */ /* 0x000fda000780c800 */
[----:B------:R-:W-:Y:S05]  /*3a90*/  @!P0 BRA `(.L_x_57) ;  /* 0x0000000400348947 */ /* 0x000fea0003800000 */
[C---:B------:R-:W-:Y:S02]  /*3aa0*/  FSETP.NEU.FTZ.AND P1, PT, |R0|.reuse, +INF , PT ;  /* 0x7f8000000000780b */ /* 0x040fe40003f3d200 */
[----:B------:R-:W-:Y:S02]  /*3ab0*/  FSETP.NEU.FTZ.AND P2, PT, |R3|, +INF , PT ;  /* 0x7f8000000300780b */ /* 0x000fe40003f5d200 */
[----:B------:R-:W-:-:S11]  /*3ac0*/  FSETP.NEU.FTZ.AND P0, PT, |R0|, +INF , PT ;  /* 0x7f8000000000780b */ /* 0x000fd60003f1d200 */
[----:B------:R-:W-:Y:S05]  /*3ad0*/  @!P2 BRA !P1, `(.L_x_57) ;  /* 0x000000040024a947 */ /* 0x000fea0004800000 */
[----:B------:R-:W-:-:S04]  /*3ae0*/  LOP3.LUT P1, RZ, R0, 0x7fffffff, RZ, 0xc0, !PT ;  /* 0x7fffffff00ff7812 */ /* 0x000fc8000782c0ff */
[----:B------:R-:W-:-:S13]  /*3af0*/  PLOP3.LUT P1, PT, P2, P1, PT, 0x2f, 0xf2 ;  /* 0x0000000000f2781c */ /* 0x000fda0001722577 */
[----:B------:R-:W-:Y:S05]  /*3b00*/  @P1 BRA `(.L_x_58) ;  /* 0x0000000400101947 */ /* 0x000fea0003800000 */
[----:B------:R-:W-:-:S04]  /*3b10*/  LOP3.LUT P1, RZ, R9, 0x7fffffff, RZ, 0xc0, !PT ;  /* 0x7fffffff09ff7812 */ /* 0x000fc8000782c0ff */
[----:B------:R-:W-:-:S13]  /*3b20*/  PLOP3.LUT P0, PT, P0, P1, PT, 0x2f, 0xf2 ;  /* 0x0000000000f2781c */ /* 0x000fda0000702577 */
[----:B------:R-:W-:Y:S05]  /*3b30*/  @P0 BRA `(.L_x_59) ;  /* 0x0000000000f80947 */ /* 0x000fea0003800000 */
[----:B------:R-:W-:Y:S02]  /*3b40*/  ISETP.GE.AND P0, PT, R10, RZ, PT ;  /* 0x000000ff0a00720c */ /* 0x000fe40003f06270 */
[----:B------:R-:W-:-:S11]  /*3b50*/  ISETP.GE.AND P1, PT, R12, RZ, PT ;  /* 0x000000ff0c00720c */ /* 0x000fd60003f26270 */
[----:B------:R-:W-:Y:S01]  /*3b60*/  @P0 MOV R7, RZ ;  /* 0x000000ff00070202 */ /* 0x000fe20000000f00 */
[----:B------:R-:W-:Y:S01]  /*3b70*/  @!P0 FFMA R0, R0, 1.84467440737095516160e+19, RZ ;  /* 0x5f80000000008823 */ /* 0x000fe200000000ff */
[----:B------:R-:W-:Y:S01]  /*3b80*/  @!P0 MOV R7, 0xffffffc0 ;  /* 0xffffffc000078802 */ /* 0x000fe20000000f00 */
[----:B------:R-:W-:-:S03]  /*3b90*/  @!P1 FFMA R9, R3, 1.84467440737095516160e+19, RZ ;  /* 0x5f80000003099823 */ /* 0x000fc600000000ff */
[----:B------:R-:W-:-:S07]  /*3ba0*/  @!P1 IADD3 R7, PT, PT, R7, 0x40, RZ ;  /* 0x0000004007079810 */ /* 0x000fce0007ffe0ff */
.L_x_55:
[----:B------:R-:W-:Y:S02]  /*3bb0*/  LEA R10, R8, 0xc0800000, 0x17 ;  /* 0xc0800000080a7811 */ /* 0x000fe400078eb8ff */
[----:B------:R-:W-:Y:S02]  /*3bc0*/  IADD3 R11, PT, PT, R11, -0x7f, RZ ;  /* 0xffffff810b0b7810 */ /* 0x000fe40007ffe0ff */
[----:B------:R-:W-:-:S03]  /*3bd0*/  IADD3 R10, PT, PT, -R10, R9, RZ ;  /* 0x000000090a0a7210 */ /* 0x000fc60007ffe1ff */
[C---:B------:R-:W-:Y:S01]  /*3be0*/  IMAD R0, R11.reuse, -0x800000, R0 ;  /* 0xff8000000b007824 */ /* 0x040fe200078e0200 */
[----:B------:R0:W1:Y:S01]  /*3bf0*/  MUFU.RCP R9, R10 ;  /* 0x0000000a00097308 */ /* 0x0000620000001000 */
[----:B------:R-:W-:Y:S01]  /*3c00*/  FADD.FTZ R13, -R10, -RZ ;  /* 0x800000ff0a0d7221 */ /* 0x000fe20000010100 */
[----:B0-----:R-:W-:-:S04]  /*3c10*/  IADD3 R10, PT, PT, R11, 0x7f, -R8 ;  /* 0x0000007f0b0a7810 */ /* 0x001fc80007ffe808 */
[----:B------:R-:W-:Y:S01]  /*3c20*/  IADD3 R7, PT, PT, R10, R7, RZ ;  /* 0x000000070a077210 */ /* 0x000fe20007ffe0ff */
[----:B-1----:R-:W-:-:S04]  /*3c30*/  FFMA R12, R9, R13, 1 ;  /* 0x3f800000090c7423 */ /* 0x002fc8000000000d */
[----:B------:R-:W-:-:S04]  /*3c40*/  FFMA R9, R9, R12, R9 ;  /* 0x0000000c09097223 */ /* 0x000fc80000000009 */
[----:B------:R-:W-:-:S04]  /*3c50*/  FFMA R12, R0, R9, RZ ;  /* 0x00000009000c7223 */ /* 0x000fc800000000ff */
[----:B------:R-:W-:-:S04]  /*3c60*/  FFMA R14, R13, R12, R0 ;  /* 0x0000000c0d0e7223 */ /* 0x000fc80000000000 */
[----:B------:R-:W-:-:S04]  /*3c70*/  FFMA R14, R9, R14, R12 ;  /* 0x0000000e090e7223 */ /* 0x000fc8000000000c */
[----:B------:R-:W-:-:S04]  /*3c80*/  FFMA R13, R13, R14, R0 ;  /* 0x0000000e0d0d7223 */ /* 0x000fc80000000000 */
[----:B------:R-:W-:-:S05]  /*3c90*/  FFMA R0, R9, R13, R14 ;  /* 0x0000000d09007223 */ /* 0x000fca000000000e */
[----:B------:R-:W-:-:S04]  /*3ca0*/  SHF.R.U32.HI R8, RZ, 0x17, R0 ;  /* 0x00000017ff087819 */ /* 0x000fc80000011600 */
[----:B------:R-:W-:-:S04]  /*3cb0*/  LOP3.LUT R8, R8, 0xff, RZ, 0xc0, !PT ;  /* 0x000000ff08087812 */ /* 0x000fc800078ec0ff */
[----:B------:R-:W-:-:S04]  /*3cc0*/  IADD3 R11, PT, PT, R8, R7, RZ ;  /* 0x00000007080b7210 */ /* 0x000fc80007ffe0ff */
[----:B------:R-:W-:-:S04]  /*3cd0*/  IADD3 R8, PT, PT, R11, -0x1, RZ ;  /* 0xffffffff0b087810 */ /* 0x000fc80007ffe0ff */
[----:B------:R-:W-:-:S13]  /*3ce0*/  ISETP.GE.U32.AND P0, PT, R8, 0xfe, PT ;  /* 0x000000fe0800780c */ /* 0x000fda0003f06070 */
[----:B------:R-:W-:Y:S05]  /*3cf0*/  @!P0 BRA `(.L_x_60) ;  /* 0x0000000000808947 */ /* 0x000fea0003800000 */
[----:B------:R-:W-:-:S13]  /*3d00*/  ISETP.GT.AND P0, PT, R11, 0xfe, PT ;  /* 0x000000fe0b00780c */ /* 0x000fda0003f04270 */
[----:B------:R-:W-:Y:S05]  /*3d10*/  @P0 BRA `(.L_x_61) ;  /* 0x00000000006c0947 */ /* 0x000fea0003800000 */
[----:B------:R-:W-:-:S13]  /*3d20*/  ISETP.GE.AND P0, PT, R11, 0x1, PT ;  /* 0x000000010b00780c */ /* 0x000fda0003f06270 */
[----:B------:R-:W-:Y:S05]  /*3d30*/  @P0 BRA `(.L_x_62) ;  /* 0x0000000000980947 */ /* 0x000fea0003800000 */
[----:B------:R-:W-:Y:S02]  /*3d40*/  ISETP.GE.AND P0, PT, R11, -0x18, PT ;  /* 0xffffffe80b00780c */ /* 0x000fe40003f06270 */
[----:B------:R-:W-:-:S11]  /*3d50*/  LOP3.LUT R0, R0, 0x80000000, RZ, 0xc0, !PT ;  /* 0x8000000000007812 */ /* 0x000fd600078ec0ff */
[----:B------:R-:W-:Y:S05]  /*3d60*/  @!P0 BRA `(.L_x_62) ;  /* 0x00000000008c8947 */ /* 0x000fea0003800000 */
[CCC-:B------:R-:W-:Y:S01]  /*3d70*/  FFMA.RZ R7, R9.reuse, R13.reuse, R14.reuse ;  /* 0x0000000d09077223 */ /* 0x1c0fe2000000c00e */
[-CC-:B------:R-:W-:Y:S01]  /*3d80*/  FFMA.RM R8, R9, R13.reuse, R14.reuse ;  /* 0x0000000d09087223 */ /* 0x180fe2000000400e */
[C---:B------:R-:W-:Y:S02]  /*3d90*/  ISETP.NE.AND P2, PT, R11.reuse, RZ, PT ;  /* 0x000000ff0b00720c */ /* 0x040fe40003f45270 */
[----:B------:R-:W-:Y:S02]  /*3da0*/  ISETP.NE.AND P1, PT, R11, RZ, PT ;  /* 0x000000ff0b00720c */ /* 0x000fe40003f25270 */
[----:B------:R-:W-:Y:S01]  /*3db0*/  LOP3.LUT R10, R7, 0x7fffff, RZ, 0xc0, !PT ;  /* 0x007fffff070a7812 */ /* 0x000fe200078ec0ff */
[----:B------:R-:W-:Y:S01]  /*3dc0*/  FFMA.RP R7, R9, R13, R14 ;  /* 0x0000000d09077223 */ /* 0x000fe2000000800e */
[----:B------:R-:W-:Y:S02]  /*3dd0*/  IADD3 R9, PT, PT, R11, 0x20, RZ ;  /* 0x000000200b097810 */ /* 0x000fe40007ffe0ff */
[----:B------:R-:W-:-:S02]  /*3de0*/  LOP3.LUT R10, R10, 0x800000, RZ, 0xfc, !PT ;  /* 0x008000000a0a7812 */ /* 0x000fc400078efcff */
[----:B------:R-:W-:Y:S02]  /*3df0*/  IADD3 R11, PT, PT, -R11, RZ, RZ ;  /* 0x000000ff0b0b7210 */ /* 0x000fe40007ffe1ff */
[----:B------:R-:W-:Y:S02]  /*3e00*/  SHF.L.U32 R9, R10, R9, RZ ;  /* 0x000000090a097219 */ /* 0x000fe400000006ff */
[----:B------:R-:W-:Y:S02]  /*3e10*/  FSETP.NEU.FTZ.AND P0, PT, R7, R8, PT ;  /* 0x000000080700720b */ /* 0x000fe40003f1d000 */
[----:B------:R-:W-:Y:S02]  /*3e20*/  SEL R7, R11, RZ, P2 ;  /* 0x000000ff0b077207 */ /* 0x000fe40001000000 */
[----:B------:R-:W-:Y:S02]  /*3e30*/  ISETP.NE.AND P1, PT, R9, RZ, P1 ;  /* 0x000000ff0900720c */ /* 0x000fe40000f25270 */
[----:B------:R-:W-:-:S02]  /*3e40*/  SHF.R.U32.HI R7, RZ, R7, R10 ;  /* 0x00000007ff077219 */ /* 0x000fc4000001160a */
[----:B------:R-:W-:Y:S02]  /*3e50*/  PLOP3.LUT P0, PT, P0, P1, PT, 0xf8, 0x8f ;  /* 0x00000000008f781c */ /* 0x000fe40000703f70 */
[----:B------:R-:W-:Y:S02]  /*3e60*/  SHF.R.U32.HI R9, RZ, 0x1, R7 ;  /* 0x00000001ff097819 */ /* 0x000fe40000011607 */
[----:B------:R-:W-:-:S04]  /*3e70*/  SEL R8, RZ, 0x1, !P0 ;  /* 0x00000001ff087807 */ /* 0x000fc80004000000 */
[----:B------:R-:W-:-:S04]  /*3e80*/  LOP3.LUT R8, R8, 0x1, R9, 0xf8, !PT ;  /* 0x0000000108087812 */ /* 0x000fc800078ef809 */
[----:B------:R-:W-:-:S04]  /*3e90*/  LOP3.LUT R8, R8, R7, RZ, 0xc0, !PT ;  /* 0x0000000708087212 */ /* 0x000fc800078ec0ff */
[----:B------:R-:W-:-:S04]  /*3ea0*/  IADD3 R9, PT, PT, R9, R8, RZ ;  /* 0x0000000809097210 */ /* 0x000fc80007ffe0ff */
[----:B------:R-:W-:Y:S01]  /*3eb0*/  LOP3.LUT R0, R9, R0, RZ, 0xfc, !PT ;  /* 0x0000000009007212 */ /* 0x000fe200078efcff */
[----:B------:R-:W-:Y:S06]  /*3ec0*/  BRA `(.L_x_62) ;  /* 0x0000000000347947 */ /* 0x000fec0003800000 */
.L_x_61:
[----:B------:R-:W-:-:S04]  /*3ed0*/  LOP3.LUT R0, R0, 0x80000000, RZ, 0xc0, !PT ;  /* 0x8000000000007812 */ /* 0x000fc800078ec0ff */
[----:B------:R-:W-:Y:S01]  /*3ee0*/  LOP3.LUT R0, R0, 0x7f800000, RZ, 0xfc, !PT ;  /* 0x7f80000000007812 */ /* 0x000fe200078efcff */
[----:B------:R-:W-:Y:S06]  /*3ef0*/  BRA `(.L_x_62) ;  /* 0x0000000000287947 */ /* 0x000fec0003800000 */
.L_x_60:
[----:B------:R-:W-:Y:S01]  /*3f00*/  LEA R0, R7, R0, 0x17 ;  /* 0x0000000007007211 */ /* 0x000fe200078eb8ff */
[----:B------:R-:W-:Y:S06]  /*3f10*/  BRA `(.L_x_62) ;  /* 0x0000000000207947 */ /* 0x000fec0003800000 */
.L_x_59:
[----:B------:R-:W-:-:S04]  /*3f20*/  LOP3.LUT R0, R9, 0x80000000, R0, 0x48, !PT ;  /* 0x8000000009007812 */ /* 0x000fc800078e4800 */
[----:B------:R-:W-:Y:S01]  /*3f30*/  LOP3.LUT R0, R0, 0x7f800000, RZ, 0xfc, !PT ;  /* 0x7f80000000007812 */ /* 0x000fe200078efcff */
[----:B------:R-:W-:Y:S06]  /*3f40*/  BRA `(.L_x_62) ;  /* 0x0000000000147947 */ /* 0x000fec0003800000 */
.L_x_58:
[----:B------:R-:W-:Y:S01]  /*3f50*/  LOP3.LUT R0, R9, 0x80000000, R0, 0x48, !PT ;  /* 0x8000000009007812 */ /* 0x000fe200078e4800 */
[----:B------:R-:W-:Y:S06]  /*3f60*/  BRA `(.L_x_62) ;  /* 0x00000000000c7947 */ /* 0x000fec0003800000 */
.L_x_57:
[----:B------:R-:W0:Y:S01]  /*3f70*/  MUFU.RSQ R0, -QNAN ;  /* 0xffc0000000007908 */ /* 0x000e220000001400 */
[----:B------:R-:W-:Y:S05]  /*3f80*/  BRA `(.L_x_62) ;  /* 0x0000000000047947 */ /* 0x000fea0003800000 */
.L_x_56:
[----:B------:R-:W-:-:S07]  /*3f90*/  FADD.FTZ R0, R0, R3 ;  /* 0x0000000300007221 */ /* 0x000fce0000010000 */
.L_x_62:
[----:B------:R-:W-:Y:S01]  /*3fa0*/  HFMA2 R7, -RZ, RZ, 0, 0 ;  /* 0x00000000ff077431 */ /* 0x000fe200000001ff */
[----:B0-----:R-:W-:-:S03]  /*3fb0*/  MOV R9, R0 ;  /* 0x0000000000097202 */ /* 0x001fc60000000f00 */
[----:B------:R-:W-:Y:S05]  /*3fc0*/  RET.REL.NODEC R6 `(_Z19mps_svd_step_kernelPK7ComplexPS_S2_Pfii) ;  /* 0xffffffc0060c7950 */ /* 0x000fea0003c3ffff */
.L_x_63:
        /* <DEDUP_REMOVED lines=11> */
.L_x_68:


//--------------------- .text._Z19mps_contract_kernelPK7ComplexS1_PS_iiii --------------------------
	.section	.text._Z19mps_contract_kernelPK7ComplexS1_PS_iiii,"ax",@progbits
	.align	128
        .global         _Z19mps_contract_kernelPK7ComplexS1_PS_iiii
        .type           _Z19mps_contract_kernelPK7ComplexS1_PS_iiii,@function
        .size           _Z19mps_contract_kernelPK7ComplexS1_PS_iiii,(.L_x_71 - _Z19mps_contract_kernelPK7ComplexS1_PS_iiii)
        .other          _Z19mps_contract_kernelPK7ComplexS1_PS_iiii,@"STO_CUDA_ENTRY STV_DEFAULT"
_Z19mps_contract_kernelPK7ComplexS1_PS_iiii:
.text._Z19mps_contract_kernelPK7ComplexS1_PS_iiii:
[----:B------:R-:W-:Y:S01]  /*0000*/  LDC R1, c[0x0][0x37c] ;  /* 0x0000df00ff017b82 */ /* 0x000fe20000000800 */
[----:B------:R-:W0:Y:S01]  /*0010*/  S2R R22, SR_CTAID.Y ;  /* 0x0000000000167919 */ /* 0x000e220000002600 */
[----:B------:R-:W1:Y:S01]  /*0020*/  LDCU UR11, c[0x0][0x3a0] ;  /* 0x00007400ff0b77ac */ /* 0x000e620008000800 */
[----:B------:R-:W-:Y:S01]  /*0030*/  CS2R R20, SRZ ;  /* 0x0000000000147805 */ /* 0x000fe2000001ff00 */
[----:B------:R-:W0:Y:S01]  /*0040*/  S2R R17, SR_TID.Y ;  /* 0x0000000000117919 */ /* 0x000e220000002200 */
[----:B------:R-:W2:Y:S01]  /*0050*/  LDCU.64 UR12, c[0x0][0x358] ;  /* 0x00006b00ff0c77ac */ /* 0x000ea20008000a00 */
[----:B------:R-:W3:Y:S01]  /*0060*/  S2R R2, SR_CTAID.X ;  /* 0x0000000000027919 */ /* 0x000ee20000002500 */
[----:B------:R-:W3:Y:S01]  /*0070*/  S2R R16, SR_TID.X ;  /* 0x0000000000107919 */ /* 0x000ee20000002100 */
[----:B-1----:R-:W-:Y:S01]  /*0080*/  UISETP.GE.AND UP0, UPT, UR11, 0x1, UPT ;  /* 0x000000010b00788c */ /* 0x002fe2000bf06270 */
[----:B0-----:R-:W-:Y:S02]  /*0090*/  LEA R22, R22, R17, 0x4 ;  /* 0x0000001116167211 */ /* 0x001fe400078e20ff */
[----:B---3--:R-:W-:-:S06]  /*00a0*/  LEA R23, R2, R16, 0x4 ;  /* 0x0000001002177211 */ /* 0x008fcc00078e20ff */
[----:B--2---:R-:W-:Y:S05]  /*00b0*/  BRA.U !UP0, `(.L_x_64) ;  /* 0x0000000908a47547 */ /* 0x004fea000b800000 */
[----:B------:R-:W0:Y:S01]  /*00c0*/  S2UR UR6, SR_CgaCtaId ;  /* 0x00000000000679c3 */ /* 0x000e220000008800 */
[----:B------:R-:W1:Y:S01]  /*00d0*/  LDCU UR7, c[0x0][0x39c] ;  /* 0x00007380ff0777ac */ /* 0x000e620008000800 */
[----:B------:R-:W-:Y:S01]  /*00e0*/  CS2R R20, SRZ ;  /* 0x0000000000147805 */ /* 0x000fe2000001ff00 */
[--C-:B------:R-:W-:Y:S01]  /*00f0*/  IMAD R6, R22, UR11, R16.reuse ;  /* 0x0000000b16067c24 */ /* 0x100fe2000f8e0210 */
[----:B------:R-:W2:Y:S04]  /*0100*/  LDCU.64 UR8, c[0x0][0x380] ;  /* 0x00007000ff0877ac */ /* 0x000ea80008000a00 */
[----:B------:R-:W3:Y:S01]  /*0110*/  LDC R0, c[0x0][0x39c] ;  /* 0x0000e700ff007b82 */ /* 0x000ee20000000800 */
[----:B------:R-:W-:Y:S01]  /*0120*/  UMOV UR5, 0x400 ;  /* 0x0000040000057882 */ /* 0x000fe20000000000 */
[----:B------:R-:W-:Y:S01]  /*0130*/  UIADD3 UR4, UPT, UPT, UR11, 0xf, URZ ;  /* 0x0000000f0b047890 */ /* 0x000fe2000fffe0ff */
[----:B------:R-:W4:Y:S03]  /*0140*/  LDCU UR15, c[0x0][0x3a0] ;  /* 0x00007400ff0f77ac */ /* 0x000f260008000800 */
[----:B------:R-:W-:Y:S01]  /*0150*/  USHF.R.U32.HI UR4, URZ, 0x4, UR4 ;  /* 0x00000004ff047899 */ /* 0x000fe20008011604 */
[----:B------:R-:W3:Y:S01]  /*0160*/  LDCU UR14, c[0x0][0x398] ;  /* 0x00007300ff0e77ac */ /* 0x000ee20008000800 */
[----:B-1----:R-:W-:-:S02]  /*0170*/  IMAD R7, R17, UR7, R16 ;  /* 0x0000000711077c24 */ /* 0x002fc4000f8e0210 */
[----:B------:R-:W-:Y:S02]  /*0180*/  UIADD3 UR4, UPT, UPT, -UR4, URZ, URZ ;  /* 0x000000ff04047290 */ /* 0x000fe4000fffe1ff */
[----:B0-----:R-:W-:Y:S01]  /*0190*/  ULEA UR10, UR6, UR5, 0x18 ;  /* 0x00000005060a7291 */ /* 0x001fe2000f8ec0ff */
[----:B------:R-:W-:Y:S01]  /*01a0*/  LEA R7, R2, R7, 0x4 ;  /* 0x0000000702077211 */ /* 0x000fe200078e20ff */
[----:B------:R-:W-:Y:S02]  /*01b0*/  UIADD3 UR5, UPT, UPT, UR5, 0x800, URZ ;  /* 0x0000080005057890 */ /* 0x000fe4000fffe0ff */
[----:B--2---:R-:W-:Y:S02]  /*01c0*/  UIADD3 UR7, UP0, UPT, UR8, 0x4, URZ ;  /* 0x0000000408077890 */ /* 0x004fe4000ff1e0ff */
[----:B------:R-:W-:Y:S01]  /*01d0*/  ULEA UR5, UR6, UR5, 0x18 ;  /* 0x0000000506057291 */ /* 0x000fe2000f8ec0ff */
[----:B------:R-:W-:Y:S01]  /*01e0*/  LEA R3, R17, UR10, 0x7 ;  /* 0x0000000a11037c11 */ /* 0x000fe2000f8e38ff */
[----:B------:R-:W-:-:S03]  /*01f0*/  UIADD3.X UR6, UPT, UPT, URZ, UR9, URZ, UP0, !UPT ;  /* 0x00000009ff067290 */ /* 0x000fc600087fe4ff */
[C---:B------:R-:W-:Y:S02]  /*0200*/  LEA R5, R16.reuse, R3, 0x3 ;  /* 0x0000000310057211 */ /* 0x040fe400078e18ff */
[----:B------:R-:W-:-:S04]  /*0210*/  LEA R4, R16, UR5, 0x3 ;  /* 0x0000000510047c11 */ /* 0x000fc8000f8e18ff */
[----:B----4-:R-:W-:-:S07]  /*0220*/  LEA R2, R17, R4, 0x7 ;  /* 0x0000000411027211 */ /* 0x010fce00078e38ff */
.L_x_65:
[----:B------:R-:W-:Y:S02]  /*0230*/  ISETP.GE.AND P0, PT, R17, UR15, PT ;  /* 0x0000000f11007c0c */ /* 0x000fe4000bf06270 */
[----:B------:R-:W-:Y:S02]  /*0240*/  CS2R R14, SRZ ;  /* 0x00000000000e7805 */ /* 0x000fe4000001ff00 */
[----:B------:R-:W-:Y:S02]  /*0250*/  ISETP.GE.AND P1, PT, R16, UR15, PT ;  /* 0x0000000f10007c0c */ /* 0x000fe4000bf26270 */
[----:B------:R-:W-:Y:S02]  /*0260*/  CS2R R24, SRZ ;  /* 0x0000000000187805 */ /* 0x000fe4000001ff00 */
[----:B---3--:R-:W-:Y:S02]  /*0270*/  ISETP.GE.OR P0, PT, R23, R0, P0 ;  /* 0x000000001700720c */ /* 0x008fe40000706670 */
[----:B------:R-:W-:-:S02]  /*0280*/  ISETP.GE.OR P1, PT, R22, UR14, P1 ;  /* 0x0000000e16007c0c */ /* 0x000fc40008f26670 */
[----:B------:R-:W-:Y:S02]  /*0290*/  MOV R26, UR7 ;  /* 0x00000007001a7c02 */ /* 0x000fe40008000f00 */
[----:B------:R-:W-:-:S07]  /*02a0*/  MOV R27, UR6 ;  /* 0x00000006001b7c02 */ /* 0x000fce0008000f00 */
[----:B------:R-:W0:Y:S02]  /*02b0*/  @!P0 LDC.64 R8, c[0x0][0x388] ;  /* 0x0000e200ff088b82 */ /* 0x000e240000000a00 */
[----:B------:R-:W-:-:S05]  /*02c0*/  @!P1 IMAD.WIDE R26, R6, 0x8, R26 ;  /* 0x00000008061a9825 */ /* 0x000fca00078e021a */
[----:B------:R-:W2:Y:S04]  /*02d0*/  @!P1 LDG.E.CONSTANT R14, desc[UR12][R26.64+-0x4] ;  /* 0xfffffc0c1a0e9981 */ /* 0x000ea8000c1e9900 */
[----:B------:R-:W2:Y:S01]  /*02e0*/  @!P1 LDG.E.CONSTANT R15, desc[UR12][R26.64] ;  /* 0x0000000c1a0f9981 */ /* 0x000ea2000c1e9900 */
[----:B0-----:R-:W-:-:S05]  /*02f0*/  @!P0 IMAD.WIDE R28, R7, 0x8, R8 ;  /* 0x00000008071c8825 */ /* 0x001fca00078e0208 */
[----:B------:R-:W3:Y:S04]  /*0300*/  @!P0 LDG.E.CONSTANT R24, desc[UR12][R28.64] ;  /* 0x0000000c1c188981 */ /* 0x000ee8000c1e9900 */
[----:B------:R-:W3:Y:S04]  /*0310*/  @!P0 LDG.E.CONSTANT R25, desc[UR12][R28.64+0x4] ;  /* 0x0000040c1c198981 */ /* 0x000ee8000c1e9900 */
[----:B--2---:R-:W-:Y:S04]  /*0320*/  STS.64 [R5], R14 ;  /* 0x0000000e05007388 */ /* 0x004fe80000000a00 */
[----:B---3--:R-:W-:Y:S01]  /*0330*/  STS.64 [R2], R24 ;  /* 0x0000001802007388 */ /* 0x008fe20000000a00 */
[----:B------:R-:W-:Y:S06]  /*0340*/  BAR.SYNC.DEFER_BLOCKING 0x0 ;  /* 0x0000000000007b1d */ /* 0x000fec0000010000 */
[----:B------:R-:W-:Y:S04]  /*0350*/  LDS.64 R12, [R4] ;  /* 0x00000000040c7984 */ /* 0x000fe80000000a00 */
[----:B------:R-:W0:Y:S04]  /*0360*/  LDS.128 R8, [R3] ;  /* 0x0000000003087984 */ /* 0x000e280000000c00 */
[----:B------:R-:W1:Y:S01]  /*0370*/  LDS.64 R18, [R4+0x80] ;  /* 0x0000800004127984 */ /* 0x000e620000000a00 */
[----:B0-----:R-:W-:Y:S01]  /*0380*/  FMUL R15, R9, R13 ;  /* 0x0000000d090f7220 */ /* 0x001fe20000400000 */
[----:B------:R-:W-:Y:S01]  /*0390*/  FMUL R9, R12, R9 ;  /* 0x000000090c097220 */ /* 0x000fe20000400000 */
[----:B-1----:R-:W-:-:S02]  /*03a0*/  FMUL R29, R11, R19 ;  /* 0x000000130b1d7220 */ /* 0x002fc40000400000 */
[C---:B------:R-:W-:Y:S01]  /*03b0*/  FFMA R26, R8.reuse, R12, -R15 ;  /* 0x0000000c081a7223 */ /* 0x040fe2000000080f */
[----:B------:R-:W-:Y:S01]  /*03c0*/  FFMA R27, R8, R13, R9 ;  /* 0x0000000d081b7223 */ /* 0x000fe20000000009 */
[C---:B------:R-:W-:Y:S01]  /*03d0*/  FMUL R11, R18.reuse, R11 ;  /* 0x0000000b120b7220 */ /* 0x040fe20000400000 */
[----:B------:R-:W-:Y:S04]  /*03e0*/  LDS.64 R8, [R4+0x100] ;  /* 0x0001000004087984 */ /* 0x000fe80000000a00 */
[----:B------:R-:W0:Y:S01]  /*03f0*/  LDS.128 R12, [R3+0x10] ;  /* 0x00001000030c7984 */ /* 0x000e220000000c00 */
[----:B------:R-:W-:Y:S01]  /*0400*/  FFMA R24, R18, R10, -R29 ;  /* 0x0000000a12187223 */ /* 0x000fe2000000081d */
[----:B------:R-:W-:Y:S02]  /*0410*/  FFMA R19, R10, R19, R11 ;  /* 0x000000130a137223 */ /* 0x000fe4000000000b */
[----:B------:R-:W1:Y:S01]  /*0420*/  LDS.64 R10, [R4+0x180] ;  /* 0x00018000040a7984 */ /* 0x000e620000000a00 */
[----:B------:R-:W-:Y:S01]  /*0430*/  FADD R29, R26, R21 ;  /* 0x000000151a1d7221 */ /* 0x000fe20000000000 */
[----:B0-----:R-:W-:Y:S01]  /*0440*/  FMUL R18, R8, R13 ;  /* 0x0000000d08127220 */ /* 0x001fe20000400000 */
[----:B------:R-:W-:-:S03]  /*0450*/  FMUL R25, R13, R9 ;  /* 0x000000090d197220 */ /* 0x000fc60000400000 */
[----:B------:R-:W-:Y:S01]  /*0460*/  FFMA R18, R12, R9, R18 ;  /* 0x000000090c127223 */ /* 0x000fe20000000012 */
[----:B-1----:R-:W-:Y:S01]  /*0470*/  FMUL R9, R15, R11 ;  /* 0x0000000b0f097220 */ /* 0x002fe20000400000 */
[----:B------:R-:W-:Y:S01]  /*0480*/  FMUL R13, R10, R15 ;  /* 0x0000000f0a0d7220 */ /* 0x000fe20000400000 */
[----:B------:R-:W-:Y:S02]  /*0490*/  FFMA R25, R12, R8, -R25 ;  /* 0x000000080c197223 */ /* 0x000fe40000000819 */
[----:B------:R-:W-:Y:S01]  /*04a0*/  FFMA R15, R10, R14, -R9 ;  /* 0x0000000e0a0f7223 */ /* 0x000fe20000000809 */
[----:B------:R-:W-:Y:S02]  /*04b0*/  FFMA R21, R14, R11, R13 ;  /* 0x0000000b0e157223 */ /* 0x000fe4000000000d */
[----:B------:R-:W-:Y:S04]  /*04c0*/  LDS.64 R12, [R4+0x200] ;  /* 0x00020000040c7984 */ /* 0x000fe80000000a00 */
[----:B------:R-:W0:Y:S01]  /*04d0*/  LDS.128 R8, [R3+0x20] ;  /* 0x0000200003087984 */ /* 0x000e220000000c00 */
[----:B------:R-:W-:Y:S01]  /*04e0*/  FADD R26, R27, R20 ;  /* 0x000000141b1a7221 */ /* 0x000fe20000000000 */
[----:B0-----:R-:W-:Y:S01]  /*04f0*/  FMUL R27, R9, R13 ;  /* 0x0000000d091b7220 */ /* 0x001fe20000400000 */
[----:B------:R-:W-:-:S03]  /*0500*/  FMUL R14, R12, R9 ;  /* 0x000000090c0e7220 */ /* 0x000fc60000400000 */
[C---:B------:R-:W-:Y:S01]  /*0510*/  FFMA R20, R8.reuse, R12, -R27 ;  /* 0x0000000c08147223 */ /* 0x040fe2000000081b */
[----:B------:R-:W-:Y:S02]  /*0520*/  FFMA R14, R8, R13, R14 ;  /* 0x0000000d080e7223 */ /* 0x000fe4000000000e */
[----:B------:R-:W0:Y:S01]  /*0530*/  LDS.64 R8, [R4+0x280] ;  /* 0x0002800004087984 */ /* 0x000e220000000a00 */
[----:B------:R-:W-:Y:S01]  /*0540*/  FADD R27, R26, R19 ;  /* 0x000000131a1b7221 */ /* 0x000fe20000000000 */
[----:B------:R-:W-:Y:S02]  /*0550*/  FADD R24, R29, R24 ;  /* 0x000000181d187221 */ /* 0x000fe40000000000 */
[----:B------:R-:W-:Y:S02]  /*0560*/  LDS.64 R12, [R4+0x300] ;  /* 0x00030000040c7984 */ /* 0x000fe40000000a00 */
[----:B------:R-:W-:Y:S01]  /*0570*/  FADD R26, R24, R25 ;  /* 0x00000019181a7221 */ /* 0x000fe20000000000 */
[----:B0-----:R-:W-:Y:S01]  /*0580*/  FMUL R19, R11, R9 ;  /* 0x000000090b137220 */ /* 0x001fe20000400000 */
[----:B------:R-:W-:-:S03]  /*0590*/  FMUL R11, R8, R11 ;  /* 0x0000000b080b7220 */ /* 0x000fc60000400000 */
[----:B------:R-:W-:Y:S01]  /*05a0*/  FFMA R19, R8, R10, -R19 ;  /* 0x0000000a08137223 */ /* 0x000fe20000000813 */
[----:B------:R-:W-:Y:S02]  /*05b0*/  FFMA R24, R10, R9, R11 ;  /* 0x000000090a187223 */ /* 0x000fe4000000000b */
[----:B------:R-:W0:Y:S01]  /*05c0*/  LDS.128 R8, [R3+0x30] ;  /* 0x0000300003087984 */ /* 0x000e220000000c00 */
[----:B------:R-:W-:Y:S01]  /*05d0*/  FADD R28, R27, R18 ;  /* 0x000000121b1c7221 */ /* 0x000fe20000000000 */
[----:B0-----:R-:W-:Y:S01]  /*05e0*/  FMUL R25, R9, R13 ;  /* 0x0000000d09197220 */ /* 0x001fe20000400000 */
[----:B------:R-:W-:-:S03]  /*05f0*/  FMUL R18, R12, R9 ;  /* 0x000000090c127220 */ /* 0x000fc60000400000 */
[C---:B------:R-:W-:Y:S01]  /*0600*/  FFMA R25, R8.reuse, R12, -R25 ;  /* 0x0000000c08197223 */ /* 0x040fe20000000819 */
[----:B------:R-:W-:Y:S02]  /*0610*/  FFMA R18, R8, R13, R18 ;  /* 0x0000000d08127223 */ /* 0x000fe40000000012 */
[----:B------:R-:W0:Y:S01]  /*0620*/  LDS.64 R8, [R4+0x380] ;  /* 0x0003800004087984 */ /* 0x000e220000000a00 */
[----:B------:R-:W-:-:S04]  /*0630*/  FADD R15, R26, R15 ;  /* 0x0000000f1a0f7221 */ /* 0x000fc80000000000 */
[----:B------:R-:W-:Y:S01]  /*0640*/  FADD R26, R15, R20 ;  /* 0x000000140f1a7221 */ /* 0x000fe20000000000 */
[----:B0-----:R-:W-:Y:S01]  /*0650*/  FMUL R13, R11, R9 ;  /* 0x000000090b0d7220 */ /* 0x001fe20000400000 */
[----:B------:R-:W-:-:S03]  /*0660*/  FMUL R11, R8, R11 ;  /* 0x0000000b080b7220 */ /* 0x000fc60000400000 */
[----:B------:R-:W-:Y:S01]  /*0670*/  FFMA R15, R8, R10, -R13 ;  /* 0x0000000a080f7223 */ /* 0x000fe2000000080d */
[----:B------:R-:W-:Y:S01]  /*0680*/  FFMA R20, R10, R9, R11 ;  /* 0x000000090a147223 */ /* 0x000fe2000000000b */
[----:B------:R-:W-:Y:S04]  /*0690*/  LDS.64 R12, [R4+0x400] ;  /* 0x00040000040c7984 */ /* 0x000fe80000000a00 */
[----:B------:R-:W0:Y:S01]  /*06a0*/  LDS.128 R8, [R3+0x40] ;  /* 0x0000400003087984 */ /* 0x000e220000000c00 */
[----:B------:R-:W-:-:S04]  /*06b0*/  FADD R21, R28, R21 ;  /* 0x000000151c157221 */ /* 0x000fc80000000000 */
        /* <DEDUP_REMOVED lines=8> */
[----:B------:R-:W-:Y:S01]  /*0740*/  LDS.64 R12, [R4+0x500] ;  /* 0x00050000040c7984 */ /* 0x000fe20000000a00 */
        /* <DEDUP_REMOVED lines=12> */
[----:B------:R-:W-:-:S03]  /*0810*/  FADD R18, R28, R15 ;  /* 0x0000000f1c127221 */ /* 0x000fc60000000000 */
[----:B------:R-:W-:Y:S01]  /*0820*/  FADD R15, R27, R20 ;  /* 0x000000141b0f7221 */ /* 0x000fe20000000000 */
[----:B------:R-:W-:-:S03]  /*0830*/  FADD R18, R18, R21 ;  /* 0x0000001512127221 */ /* 0x000fc60000000000 */
[----:B------:R-:W-:Y:S01]  /*0840*/  FADD R15, R15, R14 ;  /* 0x0000000e0f0f7221 */ /* 0x000fe20000000000 */
[----:B------:R-:W-:Y:S02]  /*0850*/  FADD R14, R18, R19 ;  /* 0x00000013120e7221 */ /* 0x000fe40000000000 */
[----:B------:R-:W-:Y:S01]  /*0860*/  LDS.64 R18, [R4+0x680] ;  /* 0x0006800004127984 */ /* 0x000fe20000000a00 */
[----:B0-----:R-:W-:Y:S01]  /*0870*/  FMUL R13, R11, R9 ;  /* 0x000000090b0d7220 */ /* 0x001fe20000400000 */
[----:B------:R-:W-:-:S03]  /*0880*/  FMUL R11, R8, R11 ;  /* 0x0000000b080b7220 */ /* 0x000fc60000400000 */
[----:B------:R-:W-:Y:S01]  /*0890*/  FFMA R20, R8, R10, -R13 ;  /* 0x0000000a08147223 */ /* 0x000fe2000000080d */
[----:B------:R-:W-:Y:S01]  /*08a0*/  FFMA R21, R10, R9, R11 ;  /* 0x000000090a157223 */ /* 0x000fe2000000000b */
[----:B------:R-:W-:Y:S04]  /*08b0*/  LDS.64 R12, [R4+0x600] ;  /* 0x00060000040c7984 */ /* 0x000fe80000000a00 */
[----:B------:R-:W0:Y:S01]  /*08c0*/  LDS.128 R8, [R3+0x60] ;  /* 0x0000600003087984 */ /* 0x000e220000000c00 */
[----:B------:R-:W-:Y:S01]  /*08d0*/  FADD R15, R15, R24 ;  /* 0x000000180f0f7221 */ /* 0x000fe20000000000 */
[----:B------:R-:W-:-:S03]  /*08e0*/  FADD R25, R14, R25 ;  /* 0x000000190e197221 */ /* 0x000fc60000000000 */
[----:B------:R-:W-:Y:S01]  /*08f0*/  FADD R24, R15, R26 ;  /* 0x0000001a0f187221 */ /* 0x000fe20000000000 */
[----:B------:R-:W-:-:S03]  /*0900*/  FADD R20, R25, R20 ;  /* 0x0000001419147221 */ /* 0x000fc60000000000 */
[----:B------:R-:W-:Y:S01]  /*0910*/  FADD R24, R24, R21 ;  /* 0x0000001518187221 */ /* 0x000fe20000000000 */
[----:B0-----:R-:W-:Y:S01]  /*0920*/  FMUL R15, R9, R13 ;  /* 0x0000000d090f7220 */ /* 0x001fe20000400000 */
[----:B------:R-:W-:-:S03]  /*0930*/  FMUL R14, R12, R9 ;  /* 0x000000090c0e7220 */ /* 0x000fc60000400000 */
[C---:B------:R-:W-:Y:S01]  /*0940*/  FFMA R15, R8.reuse, R12, -R15 ;  /* 0x0000000c080f7223 */ /* 0x040fe2000000080f */
[----:B------:R-:W-:Y:S01]  /*0950*/  FMUL R21, R11, R19 ;  /* 0x000000130b157220 */ /* 0x000fe20000400000 */
[----:B------:R-:W-:Y:S02]  /*0960*/  FFMA R25, R8, R13, R14 ;  /* 0x0000000d08197223 */ /* 0x000fe4000000000e */
[----:B------:R-:W-:Y:S01]  /*0970*/  FADD R26, R20, R15 ;  /* 0x0000000f141a7221 */ /* 0x000fe20000000000 */
[----:B------:R-:W-:Y:S01]  /*0980*/  LDS.64 R8, [R4+0x700] ;  /* 0x0007000004087984 */ /* 0x000fe20000000a00 */
[C---:B------:R-:W-:Y:S01]  /*0990*/  FMUL R27, R18.reuse, R11 ;  /* 0x0000000b121b7220 */ /* 0x040fe20000400000 */
[----:B------:R-:W-:Y:S02]  /*09a0*/  FFMA R11, R18, R10, -R21 ;  /* 0x0000000a120b7223 */ /* 0x000fe40000000815 */
[----:B------:R-:W0:Y:S04]  /*09b0*/  LDS.128 R12, [R3+0x70] ;  /* 0x00007000030c7984 */ /* 0x000e280000000c00 */
[----:B------:R-:W1:Y:S01]  /*09c0*/  LDS.64 R20, [R4+0x780] ;  /* 0x0007800004147984 */ /* 0x000e620000000a00 */
[----:B------:R-:W-:Y:S01]  /*09d0*/  UIADD3 UR4, UPT, UPT, UR4, 0x1, URZ ;  /* 0x0000000104047890 */ /* 0x000fe2000fffe0ff */
[----:B------:R-:W-:Y:S01]  /*09e0*/  FFMA R27, R10, R19, R27 ;  /* 0x000000130a1b7223 */ /* 0x000fe2000000001b */
[----:B------:R-:W-:-:S02]  /*09f0*/  FADD R24, R24, R25 ;  /* 0x0000001918187221 */ /* 0x000fc40000000000 */
[----:B------:R-:W-:Y:S01]  /*0a00*/  UISETP.NE.AND UP0, UPT, UR4, URZ, UPT ;  /* 0x000000ff0400728c */ /* 0x000fe2000bf05270 */
[----:B------:R-:W-:Y:S01]  /*0a10*/  FADD R11, R26, R11 ;  /* 0x0000000b1a0b7221 */ /* 0x000fe20000000000 */
[----:B------:R-:W-:Y:S01]  /*0a20*/  FADD R24, R24, R27 ;  /* 0x0000001b18187221 */ /* 0x000fe20000000000 */
[----:B------:R-:W-:Y:S02]  /*0a30*/  IADD3 R17, PT, PT, R17, 0x10, RZ ;  /* 0x0000001011117810 */ /* 0x000fe40007ffe0ff */
[----:B------:R-:W-:Y:S02]  /*0a40*/  IADD3 R16, PT, PT, R16, 0x10, RZ ;  /* 0x0000001010107810 */ /* 0x000fe40007ffe0ff */
[----:B------:R-:W-:Y:S02]  /*0a50*/  IADD3 R6, PT, PT, R6, 0x10, RZ ;  /* 0x0000001006067810 */ /* 0x000fe40007ffe0ff */
[----:B------:R-:W-:Y:S01]  /*0a60*/  LEA R7, R0, R7, 0x4 ;  /* 0x0000000700077211 */ /* 0x000fe200078e20ff */
[----:B0-----:R-:W-:Y:S01]  /*0a70*/  FMUL R19, R13, R9 ;  /* 0x000000090d137220 */ /* 0x001fe20000400000 */
[----:B------:R-:W-:Y:S01]  /*0a80*/  FMUL R10, R8, R13 ;  /* 0x0000000d080a7220 */ /* 0x000fe20000400000 */
[----:B-1----:R-:W-:-:S02]  /*0a90*/  FMUL R13, R15, R21 ;  /* 0x000000150f0d7220 */ /* 0x002fc40000400000 */
[C---:B------:R-:W-:Y:S01]  /*0aa0*/  FFMA R8, R12.reuse, R8, -R19 ;  /* 0x000000080c087223 */ /* 0x040fe20000000813 */
[----:B------:R-:W-:Y:S01]  /*0ab0*/  FFMA R9, R12, R9, R10 ;  /* 0x000000090c097223 */ /* 0x000fe2000000000a */
[C---:B------:R-:W-:Y:S01]  /*0ac0*/  FMUL R15, R20.reuse, R15 ;  /* 0x0000000f140f7220 */ /* 0x040fe20000400000 */
[----:B------:R-:W-:Y:S01]  /*0ad0*/  FFMA R13, R20, R14, -R13 ;  /* 0x0000000e140d7223 */ /* 0x000fe2000000080d */
[----:B------:R-:W-:Y:S01]  /*0ae0*/  FADD R8, R11, R8 ;  /* 0x000000080b087221 */ /* 0x000fe20000000000 */
[----:B------:R-:W-:Y:S01]  /*0af0*/  FADD R9, R24, R9 ;  /* 0x0000000918097221 */ /* 0x000fe20000000000 */
[----:B------:R-:W-:Y:S02]  /*0b00*/  FFMA R14, R14, R21, R15 ;  /* 0x000000150e0e7223 */ /* 0x000fe4000000000f */
[----:B------:R-:W-:Y:S02]  /*0b10*/  FADD R21, R8, R13 ;  /* 0x0000000d08157221 */ /* 0x000fe40000000000 */
[----:B------:R-:W-:Y:S01]  /*0b20*/  FADD R20, R9, R14 ;  /* 0x0000000e09147221 */ /* 0x000fe20000000000 */
[----:B------:R-:W-:Y:S06]  /*0b30*/  BAR.SYNC.DEFER_BLOCKING 0x0 ;  /* 0x0000000000007b1d */ /* 0x000fec0000010000 */
[----:B------:R-:W-:Y:S05]  /*0b40*/  BRA.U UP0, `(.L_x_65) ;  /* 0xfffffff500b87547 */ /* 0x000fea000b83ffff */
.L_x_64:
[----:B------:R-:W0:Y:S02]  /*0b50*/  LDCU.64 UR4, c[0x0][0x398] ;  /* 0x00007300ff0477ac */ /* 0x000e240008000a00 */
[----:B0-----:R-:W-:-:S04]  /*0b60*/  ISETP.GE.AND P0, PT, R23, UR5, PT ;  /* 0x0000000517007c0c */ /* 0x001fc8000bf06270 */
[----:B------:R-:W-:-:S13]  /*0b70*/  ISETP.GE.OR P0, PT, R22, UR4, P0 ;  /* 0x0000000416007c0c */ /* 0x000fda0008706670 */
[----:B------:R-:W-:Y:S05]  /*0b80*/  @P0 EXIT ;  /* 0x000000000000094d */ /* 0x000fea0003800000 */
[----:B------:R-:W0:Y:S01]  /*0b90*/  LDC.64 R2, c[0x0][0x390] ;  /* 0x0000e400ff027b82 */ /* 0x000e220000000a00 */
[----:B------:R-:W-:-:S04]  /*0ba0*/  IMAD R23, R22, UR5, R23 ;  /* 0x0000000516177c24 */ /* 0x000fc8000f8e0217 */
[----:B0-----:R-:W-:-:S05]  /*0bb0*/  IMAD.WIDE R2, R23, 0x8, R2 ;  /* 0x0000000817027825 */ /* 0x001fca00078e0202 */
[----:B------:R-:W-:Y:S04]  /*0bc0*/  STG.E desc[UR12][R2.64], R21 ;  /* 0x0000001502007986 */ /* 0x000fe8000c10190c */
[----:B------:R-:W-:Y:S01]  /*0bd0*/  STG.E desc[UR12][R2.64+0x4], R20 ;  /* 0x0000041402007986 */ /* 0x000fe2000c10190c */
[----:B------:R-:W-:Y:S05]  /*0be0*/  EXIT ;  /* 0x000000000000794d */ /* 0x000fea0003800000 */
.L_x_66:
        /* <DEDUP_REMOVED lines=9> */
.L_x_71:


//--------------------- .nv.shared.reserved.0     --------------------------
	.section	.nv.shared.reserved.0,"aw",@nobits
	.weak		__nv_reservedSMEM_offset_0_alias
	.size		__nv_reservedSMEM_offset_0_alias, 0, 64
	.other		__nv_reservedSMEM_offset_0_alias,@"STO_CUDA_RESERVED_SHARED STV_DEFAULT"
__nv_reservedSMEM_offset_0_alias:
	.zero		0
	.zero		64


//--------------------- .nv.shared._Z19mps_contract_kernelPK7ComplexS1_PS_iiii --------------------------
	.section	.nv.shared._Z19mps_contract_kernelPK7ComplexS1_PS_iiii,"aw",@nobits
	.sectionflags	@""
	.align	4
.nv.shared._Z19mps_contract_kernelPK7ComplexS1_PS_iiii:
	.zero		5120


//--------------------- .nv.constant0._Z21bandwidth_test_kernelPfi --------------------------
	.section	.nv.constant0._Z21bandwidth_test_kernelPfi,"a",@progbits
	.sectionflags	@""
	.align	4
.nv.constant0._Z21bandwidth_test_kernelPfi:
	.zero		908


//--------------------- .nv.constant0._Z19mps_svd_step_kernelPK7ComplexPS_S2_Pfii --------------------------
	.section	.nv.constant0._Z19mps_svd_step_kernelPK7ComplexPS_S2_Pfii,"a",@progbits
	.sectionflags	@""
	.align	4
.nv.constant0._Z19mps_svd_step_kernelPK7ComplexPS_S2_Pfii:
	.zero		936


//--------------------- .nv.constant0._Z19mps_contract_kernelPK7ComplexS1_PS_iiii --------------------------
	.section	.nv.constant0._Z19mps_contract_kernelPK7ComplexS1_PS_iiii,"a",@progbits
	.sectionflags	@""
	.align	4
.nv.constant0._Z19mps_contract_kernelPK7ComplexS1_PS_iiii:
	.zero		936


//--------------------- SYMBOLS --------------------------

	.type		.nv.reservedSmem.offset0,@object
	.size		.nv.reservedSmem.offset0,0x4
	.type		.nv.reservedSmem.cap,@object
	.size		.nv.reservedSmem.cap,0x4
